//
// Generated by NVIDIA NVVM Compiler
//
// Compiler Build ID: CL-36424714
// Cuda compilation tools, release 13.0, V13.0.88
// Based on NVVM 20.0.0
//

.version 9.0
.target sm_100
.address_size 64

	// .globl	_Z41panel_pivot_prescale_and_swap_coop_kernelP6__halfiiiiiS0_PiiS1_
// _ZZ26panel_trsm_u12_warp_kernelILi32EEvPK6__halfPS0_iiiiE2sL has been demoted
.extern .shared .align 16 .b8 smem[];

.visible .entry _Z41panel_pivot_prescale_and_swap_coop_kernelP6__halfiiiiiS0_PiiS1_(
	.param .u64 .ptr .align 1 _Z41panel_pivot_prescale_and_swap_coop_kernelP6__halfiiiiiS0_PiiS1__param_0,
	.param .u32 _Z41panel_pivot_prescale_and_swap_coop_kernelP6__halfiiiiiS0_PiiS1__param_1,
	.param .u32 _Z41panel_pivot_prescale_and_swap_coop_kernelP6__halfiiiiiS0_PiiS1__param_2,
	.param .u32 _Z41panel_pivot_prescale_and_swap_coop_kernelP6__halfiiiiiS0_PiiS1__param_3,
	.param .u32 _Z41panel_pivot_prescale_and_swap_coop_kernelP6__halfiiiiiS0_PiiS1__param_4,
	.param .u32 _Z41panel_pivot_prescale_and_swap_coop_kernelP6__halfiiiiiS0_PiiS1__param_5,
	.param .u64 .ptr .align 1 _Z41panel_pivot_prescale_and_swap_coop_kernelP6__halfiiiiiS0_PiiS1__param_6,
	.param .u64 .ptr .align 1 _Z41panel_pivot_prescale_and_swap_coop_kernelP6__halfiiiiiS0_PiiS1__param_7,
	.param .u32 _Z41panel_pivot_prescale_and_swap_coop_kernelP6__halfiiiiiS0_PiiS1__param_8,
	.param .u64 .ptr .align 1 _Z41panel_pivot_prescale_and_swap_coop_kernelP6__halfiiiiiS0_PiiS1__param_9
)
{
	.reg .pred 	%p<68>;
	.reg .b16 	%rs<143>;
	.reg .b32 	%r<253>;
	.reg .b32 	%f<13>;
	.reg .b64 	%rd<70>;

	ld.param.u64 	%rd13, [_Z41panel_pivot_prescale_and_swap_coop_kernelP6__halfiiiiiS0_PiiS1__param_0];
	ld.param.u32 	%r53, [_Z41panel_pivot_prescale_and_swap_coop_kernelP6__halfiiiiiS0_PiiS1__param_1];
	ld.param.u32 	%r54, [_Z41panel_pivot_prescale_and_swap_coop_kernelP6__halfiiiiiS0_PiiS1__param_2];
	ld.param.u32 	%r55, [_Z41panel_pivot_prescale_and_swap_coop_kernelP6__halfiiiiiS0_PiiS1__param_3];
	ld.param.u32 	%r58, [_Z41panel_pivot_prescale_and_swap_coop_kernelP6__halfiiiiiS0_PiiS1__param_5];
	ld.param.u64 	%rd14, [_Z41panel_pivot_prescale_and_swap_coop_kernelP6__halfiiiiiS0_PiiS1__param_6];
	ld.param.u64 	%rd15, [_Z41panel_pivot_prescale_and_swap_coop_kernelP6__halfiiiiiS0_PiiS1__param_7];
	ld.param.u32 	%r57, [_Z41panel_pivot_prescale_and_swap_coop_kernelP6__halfiiiiiS0_PiiS1__param_8];
	cvta.to.global.u64 	%rd1, %rd13;
	cvta.to.global.u64 	%rd2, %rd15;
	cvta.to.global.u64 	%rd3, %rd14;
	mov.u32 	%r1, %tid.x;
	and.b32  	%r2, %r1, 31;
	mov.u32 	%r3, %ntid.x;
	add.s32 	%r4, %r58, %r55;
	setp.ge.s32 	%p1, %r4, %r53;
	@%p1 bra 	$L__BB0_53;
	mov.f32 	%f5, 0f00000000;
	// begin inline asm
	{  cvt.rn.f16.f32 %rs23, %f5;}

	// end inline asm
	mov.u32 	%r5, %nctaid.x;
	mul.lo.s32 	%r6, %r3, %r5;
	mov.u32 	%r7, %ctaid.x;
	mad.lo.s32 	%r59, %r7, %r3, %r1;
	add.s32 	%r8, %r59, %r4;
	setp.ge.s32 	%p2, %r8, %r53;
	mov.u16 	%rs136, %rs23;
	mov.u32 	%r242, %r4;
	@%p2 bra 	$L__BB0_6;
	mul.wide.s32 	%rd4, %r4, %r54;
	add.s32 	%r61, %r8, %r6;
	max.s32 	%r62, %r53, %r61;
	setp.lt.s32 	%p3, %r61, %r53;
	selp.u32 	%r63, 1, 0, %p3;
	add.s32 	%r64, %r61, %r63;
	sub.s32 	%r65, %r62, %r64;
	div.u32 	%r66, %r65, %r6;
	add.s32 	%r9, %r66, %r63;
	and.b32  	%r67, %r9, 3;
	setp.eq.s32 	%p4, %r67, 3;
	mov.u32 	%r239, %r8;
	mov.u32 	%r242, %r4;
	mov.u16 	%rs136, %rs23;
	@%p4 bra 	$L__BB0_5;
	add.s32 	%r68, %r9, 1;
	and.b32  	%r69, %r68, 3;
	neg.s32 	%r236, %r69;
	mov.u32 	%r239, %r8;
	mov.u32 	%r242, %r4;
	mov.u16 	%rs136, %rs23;
$L__BB0_4:
	.pragma "nounroll";
	cvt.s64.s32 	%rd16, %r239;
	add.s64 	%rd17, %rd4, %rd16;
	shl.b64 	%rd18, %rd17, 1;
	add.s64 	%rd19, %rd1, %rd18;
	ld.global.u16 	%rs26, [%rd19];
	// begin inline asm
	{abs.f16 %rs25,%rs26;
}
	// end inline asm
	// begin inline asm
	{ .reg .pred __$temp3;
  setp.gt.f16  __$temp3, %rs25, %rs136;
  selp.u16 %rs27, 1, 0, __$temp3;}
	// end inline asm
	setp.eq.s16 	%p5, %rs27, 0;
	selp.b16 	%rs136, %rs136, %rs25, %p5;
	selp.b32 	%r242, %r242, %r239, %p5;
	add.s32 	%r239, %r239, %r6;
	add.s32 	%r236, %r236, 1;
	setp.ne.s32 	%p6, %r236, 0;
	@%p6 bra 	$L__BB0_4;
$L__BB0_5:
	setp.lt.u32 	%p7, %r9, 3;
	@%p7 bra 	$L__BB0_6;
	bra.uni 	$L__BB0_54;
$L__BB0_6:
	shl.b32 	%r112, %r3, 1;
	mov.u32 	%r113, smem;
	add.s32 	%r21, %r113, %r112;
	// begin inline asm
	{mov.u32 %r76, WARP_SZ;
}
	// end inline asm
	shl.b32 	%r114, %r76, 8;
	add.s32 	%r109, %r114, -8161;
	// begin inline asm
	{  mov.b32 %r77, {%rs136,%rs136};}

	// end inline asm
	mov.b32 	%r80, 16;
	mov.b32 	%r110, -1;
	// begin inline asm
	{shfl.sync.down.b32 %r78,%r77,%r80,%r109,%r110;
}
	// end inline asm
	// begin inline asm
	{.reg .f16 low,high;
 mov.b32 {low,high}, %r78;
 mov.b16 %rs52, low;}
	// end inline asm
	shfl.sync.down.b32	%r115|%p13, %r242, 16, 31, -1;
	// begin inline asm
	{ .reg .pred __$temp3;
  setp.gt.f16  __$temp3, %rs52, %rs136;
  selp.u16 %rs53, 1, 0, __$temp3;}
	// end inline asm
	setp.eq.s16 	%p14, %rs53, 0;
	selp.b16 	%rs61, %rs136, %rs52, %p14;
	selp.b32 	%r116, %r242, %r115, %p14;
	// begin inline asm
	{  mov.b32 %r84, {%rs61,%rs61};}

	// end inline asm
	mov.b32 	%r87, 8;
	// begin inline asm
	{shfl.sync.down.b32 %r85,%r84,%r87,%r109,%r110;
}
	// end inline asm
	// begin inline asm
	{.reg .f16 low,high;
 mov.b32 {low,high}, %r85;
 mov.b16 %rs58, low;}
	// end inline asm
	shfl.sync.down.b32	%r117|%p15, %r116, 8, 31, -1;
	// begin inline asm
	{ .reg .pred __$temp3;
  setp.gt.f16  __$temp3, %rs58, %rs61;
  selp.u16 %rs59, 1, 0, __$temp3;}
	// end inline asm
	setp.eq.s16 	%p16, %rs59, 0;
	selp.b16 	%rs67, %rs61, %rs58, %p16;
	selp.b32 	%r118, %r116, %r117, %p16;
	// begin inline asm
	{  mov.b32 %r91, {%rs67,%rs67};}

	// end inline asm
	mov.b32 	%r94, 4;
	// begin inline asm
	{shfl.sync.down.b32 %r92,%r91,%r94,%r109,%r110;
}
	// end inline asm
	// begin inline asm
	{.reg .f16 low,high;
 mov.b32 {low,high}, %r92;
 mov.b16 %rs64, low;}
	// end inline asm
	shfl.sync.down.b32	%r119|%p17, %r118, 4, 31, -1;
	// begin inline asm
	{ .reg .pred __$temp3;
  setp.gt.f16  __$temp3, %rs64, %rs67;
  selp.u16 %rs65, 1, 0, __$temp3;}
	// end inline asm
	setp.eq.s16 	%p18, %rs65, 0;
	selp.b16 	%rs73, %rs67, %rs64, %p18;
	selp.b32 	%r120, %r118, %r119, %p18;
	// begin inline asm
	{  mov.b32 %r98, {%rs73,%rs73};}

	// end inline asm
	mov.b32 	%r101, 2;
	// begin inline asm
	{shfl.sync.down.b32 %r99,%r98,%r101,%r109,%r110;
}
	// end inline asm
	// begin inline asm
	{.reg .f16 low,high;
 mov.b32 {low,high}, %r99;
 mov.b16 %rs70, low;}
	// end inline asm
	shfl.sync.down.b32	%r121|%p19, %r120, 2, 31, -1;
	// begin inline asm
	{ .reg .pred __$temp3;
  setp.gt.f16  __$temp3, %rs70, %rs73;
  selp.u16 %rs71, 1, 0, __$temp3;}
	// end inline asm
	setp.eq.s16 	%p20, %rs71, 0;
	selp.b16 	%rs79, %rs73, %rs70, %p20;
	selp.b32 	%r122, %r120, %r121, %p20;
	// begin inline asm
	{  mov.b32 %r105, {%rs79,%rs79};}

	// end inline asm
	mov.b32 	%r108, 1;
	// begin inline asm
	{shfl.sync.down.b32 %r106,%r105,%r108,%r109,%r110;
}
	// end inline asm
	// begin inline asm
	{.reg .f16 low,high;
 mov.b32 {low,high}, %r106;
 mov.b16 %rs76, low;}
	// end inline asm
	shfl.sync.down.b32	%r123|%p21, %r122, 1, 31, -1;
	// begin inline asm
	{ .reg .pred __$temp3;
  setp.gt.f16  __$temp3, %rs76, %rs79;
  selp.u16 %rs77, 1, 0, __$temp3;}
	// end inline asm
	setp.eq.s16 	%p22, %rs77, 0;
	selp.b16 	%rs7, %rs79, %rs76, %p22;
	selp.b32 	%r23, %r122, %r123, %p22;
	setp.eq.s32 	%p23, %r2, 0;
	@%p23 bra 	$L__BB0_7;
	bra.uni 	$L__BB0_8;
$L__BB0_7:
	shr.u32 	%r124, %r1, 5;
	shl.b32 	%r125, %r124, 1;
	add.s32 	%r127, %r113, %r125;
	st.shared.u16 	[%r127], %rs7;
	shl.b32 	%r128, %r124, 2;
	add.s32 	%r129, %r21, %r128;
	st.shared.u32 	[%r129], %r23;
$L__BB0_8:
	bar.sync 	0;
	setp.gt.u32 	%p24, %r1, 31;
	@%p24 bra 	$L__BB0_13;
	shr.u32 	%r130, %r3, 5;
	setp.ge.u32 	%p25, %r2, %r130;
	mov.u16 	%rs138, %rs23;
	mov.u32 	%r245, %r4;
	@%p25 bra 	$L__BB0_11;
	shl.b32 	%r131, %r2, 1;
	add.s32 	%r133, %r113, %r131;
	ld.shared.u16 	%rs138, [%r133];
	shl.b32 	%r134, %r2, 2;
	add.s32 	%r135, %r21, %r134;
	ld.shared.u32 	%r245, [%r135];
$L__BB0_11:
	setp.ne.s32 	%p26, %r2, 0;
	// begin inline asm
	{  mov.b32 %r136, {%rs138,%rs138};}

	// end inline asm
	mov.b32 	%r139, 16;
	mov.b32 	%r169, -1;
	// begin inline asm
	{shfl.sync.down.b32 %r137,%r136,%r139,%r109,%r169;
}
	// end inline asm
	// begin inline asm
	{.reg .f16 low,high;
 mov.b32 {low,high}, %r137;
 mov.b16 %rs82, low;}
	// end inline asm
	shfl.sync.down.b32	%r171|%p27, %r245, 16, 31, -1;
	// begin inline asm
	{ .reg .pred __$temp3;
  setp.gt.f16  __$temp3, %rs82, %rs138;
  selp.u16 %rs83, 1, 0, __$temp3;}
	// end inline asm
	setp.eq.s16 	%p28, %rs83, 0;
	selp.b16 	%rs91, %rs138, %rs82, %p28;
	selp.b32 	%r172, %r245, %r171, %p28;
	// begin inline asm
	{  mov.b32 %r143, {%rs91,%rs91};}

	// end inline asm
	mov.b32 	%r146, 8;
	// begin inline asm
	{shfl.sync.down.b32 %r144,%r143,%r146,%r109,%r169;
}
	// end inline asm
	// begin inline asm
	{.reg .f16 low,high;
 mov.b32 {low,high}, %r144;
 mov.b16 %rs88, low;}
	// end inline asm
	shfl.sync.down.b32	%r173|%p29, %r172, 8, 31, -1;
	// begin inline asm
	{ .reg .pred __$temp3;
  setp.gt.f16  __$temp3, %rs88, %rs91;
  selp.u16 %rs89, 1, 0, __$temp3;}
	// end inline asm
	setp.eq.s16 	%p30, %rs89, 0;
	selp.b16 	%rs97, %rs91, %rs88, %p30;
	selp.b32 	%r174, %r172, %r173, %p30;
	// begin inline asm
	{  mov.b32 %r150, {%rs97,%rs97};}

	// end inline asm
	mov.b32 	%r153, 4;
	// begin inline asm
	{shfl.sync.down.b32 %r151,%r150,%r153,%r109,%r169;
}
	// end inline asm
	// begin inline asm
	{.reg .f16 low,high;
 mov.b32 {low,high}, %r151;
 mov.b16 %rs94, low;}
	// end inline asm
	shfl.sync.down.b32	%r175|%p31, %r174, 4, 31, -1;
	// begin inline asm
	{ .reg .pred __$temp3;
  setp.gt.f16  __$temp3, %rs94, %rs97;
  selp.u16 %rs95, 1, 0, __$temp3;}
	// end inline asm
	setp.eq.s16 	%p32, %rs95, 0;
	selp.b16 	%rs103, %rs97, %rs94, %p32;
	selp.b32 	%r176, %r174, %r175, %p32;
	// begin inline asm
	{  mov.b32 %r157, {%rs103,%rs103};}

	// end inline asm
	mov.b32 	%r160, 2;
	// begin inline asm
	{shfl.sync.down.b32 %r158,%r157,%r160,%r109,%r169;
}
	// end inline asm
	// begin inline asm
	{.reg .f16 low,high;
 mov.b32 {low,high}, %r158;
 mov.b16 %rs100, low;}
	// end inline asm
	shfl.sync.down.b32	%r177|%p33, %r176, 2, 31, -1;
	// begin inline asm
	{ .reg .pred __$temp3;
  setp.gt.f16  __$temp3, %rs100, %rs103;
  selp.u16 %rs101, 1, 0, __$temp3;}
	// end inline asm
	setp.eq.s16 	%p34, %rs101, 0;
	selp.b16 	%rs109, %rs103, %rs100, %p34;
	selp.b32 	%r178, %r176, %r177, %p34;
	// begin inline asm
	{  mov.b32 %r164, {%rs109,%rs109};}

	// end inline asm
	mov.b32 	%r167, 1;
	// begin inline asm
	{shfl.sync.down.b32 %r165,%r164,%r167,%r109,%r169;
}
	// end inline asm
	// begin inline asm
	{.reg .f16 low,high;
 mov.b32 {low,high}, %r165;
 mov.b16 %rs106, low;}
	// end inline asm
	shfl.sync.down.b32	%r179|%p35, %r178, 1, 31, -1;
	// begin inline asm
	{ .reg .pred __$temp3;
  setp.gt.f16  __$temp3, %rs106, %rs109;
  selp.u16 %rs107, 1, 0, __$temp3;}
	// end inline asm
	setp.eq.s16 	%p36, %rs107, 0;
	selp.b16 	%rs12, %rs109, %rs106, %p36;
	selp.b32 	%r30, %r178, %r179, %p36;
	@%p26 bra 	$L__BB0_13;
	mul.wide.u32 	%rd36, %r7, 2;
	add.s64 	%rd37, %rd3, %rd36;
	st.global.u16 	[%rd37], %rs12;
	mul.wide.u32 	%rd38, %r7, 4;
	add.s64 	%rd39, %rd2, %rd38;
	st.global.u32 	[%rd39], %r30;
$L__BB0_13:
	// begin inline asm
	mov.u32 %r180, %envreg2;
	// end inline asm
	cvt.u64.u32 	%rd40, %r180;
	// begin inline asm
	mov.u32 %r181, %envreg1;
	// end inline asm
	cvt.u64.u32 	%rd41, %r181;
	shl.b64 	%rd42, %rd41, 32;
	or.b64  	%rd5, %rd42, %rd40;
	setp.ne.s64 	%p37, %rd5, 0;
	@%p37 bra 	$L__BB0_15;
	// begin inline asm
	trap;
	// end inline asm
$L__BB0_15:
	add.s64 	%rd6, %rd5, 4;
	barrier.sync 	0;
	mov.u32 	%r182, %tid.y;
	add.s32 	%r183, %r1, %r182;
	mov.u32 	%r184, %tid.z;
	or.b32  	%r31, %r183, %r184;
	setp.ne.s32 	%p38, %r31, 0;
	@%p38 bra 	$L__BB0_18;
	mov.u32 	%r187, %nctaid.y;
	mul.lo.s32 	%r188, %r5, %r187;
	mov.u32 	%r189, %nctaid.z;
	mul.lo.s32 	%r190, %r188, %r189;
	mov.u32 	%r191, %ctaid.y;
	add.s32 	%r192, %r7, %r191;
	mov.u32 	%r193, %ctaid.z;
	neg.s32 	%r194, %r193;
	setp.eq.s32 	%p39, %r192, %r194;
	sub.s32 	%r195, -2147483647, %r190;
	selp.b32 	%r186, %r195, 1, %p39;
	// begin inline asm
	atom.add.release.gpu.u32 %r185,[%rd6],%r186;
	// end inline asm
$L__BB0_17:
	// begin inline asm
	ld.acquire.gpu.u32 %r196,[%rd6];
	// end inline asm
	xor.b32  	%r197, %r196, %r185;
	setp.gt.s32 	%p40, %r197, -1;
	@%p40 bra 	$L__BB0_17;
$L__BB0_18:
	barrier.sync 	0;
	setp.ne.s32 	%p41, %r7, 0;
	@%p41 bra 	$L__BB0_32;
	setp.ge.s32 	%p42, %r1, %r57;
	mov.u16 	%rs140, %rs23;
	mov.u32 	%r248, %r4;
	@%p42 bra 	$L__BB0_24;
	mov.u32 	%r246, %r1;
	mov.u32 	%r248, %r4;
	mov.u16 	%rs140, %rs23;
$L__BB0_21:
	mul.wide.s32 	%rd45, %r246, 2;
	add.s64 	%rd46, %rd3, %rd45;
	ld.global.u16 	%rs14, [%rd46];
	mul.wide.s32 	%rd47, %r246, 4;
	add.s64 	%rd7, %rd2, %rd47;
	// begin inline asm
	{ .reg .pred __$temp3;
  setp.gt.f16  __$temp3, %rs14, %rs140;
  selp.u16 %rs110, 1, 0, __$temp3;}
	// end inline asm
	setp.eq.s16 	%p43, %rs110, 0;
	@%p43 bra 	$L__BB0_23;
	ld.global.u32 	%r248, [%rd7];
	mov.u16 	%rs140, %rs14;
$L__BB0_23:
	add.s32 	%r246, %r246, %r3;
	setp.lt.s32 	%p44, %r246, %r57;
	@%p44 bra 	$L__BB0_21;
$L__BB0_24:
	shl.b32 	%r198, %r1, 1;
	mov.u32 	%r199, smem;
	add.s32 	%r39, %r199, %r198;
	st.shared.u16 	[%r39], %rs140;
	shl.b32 	%r200, %r1, 2;
	add.s32 	%r40, %r21, %r200;
	st.shared.u32 	[%r40], %r248;
	bar.sync 	0;
	setp.lt.u32 	%p45, %r3, 2;
	@%p45 bra 	$L__BB0_30;
	mov.u32 	%r250, %r3;
$L__BB0_26:
	mov.u32 	%r41, %r250;
	shr.u32 	%r250, %r41, 1;
	setp.ge.u32 	%p46, %r1, %r250;
	@%p46 bra 	$L__BB0_29;
	and.b32  	%r201, %r41, 2046;
	add.s32 	%r202, %r39, %r201;
	ld.shared.u16 	%rs17, [%r202];
	ld.shared.u16 	%rs115, [%r39];
	// begin inline asm
	{ .reg .pred __$temp3;
  setp.gt.f16  __$temp3, %rs17, %rs115;
  selp.u16 %rs113, 1, 0, __$temp3;}
	// end inline asm
	setp.eq.s16 	%p47, %rs113, 0;
	@%p47 bra 	$L__BB0_29;
	st.shared.u16 	[%r39], %rs17;
	shl.b32 	%r203, %r250, 2;
	add.s32 	%r204, %r40, %r203;
	ld.shared.u32 	%r205, [%r204];
	st.shared.u32 	[%r40], %r205;
$L__BB0_29:
	bar.sync 	0;
	setp.gt.u32 	%p48, %r41, 3;
	@%p48 bra 	$L__BB0_26;
$L__BB0_30:
	setp.ne.s32 	%p49, %r1, 0;
	@%p49 bra 	$L__BB0_32;
	ld.param.u64 	%rd69, [_Z41panel_pivot_prescale_and_swap_coop_kernelP6__halfiiiiiS0_PiiS1__param_9];
	ld.shared.u32 	%r206, [%r21];
	add.s32 	%r207, %r206, 1;
	cvta.to.global.u64 	%rd48, %rd69;
	mul.wide.s32 	%rd49, %r4, 4;
	add.s64 	%rd50, %rd48, %rd49;
	st.global.u32 	[%rd50], %r207;
	st.global.u32 	[%rd2], %r206;
$L__BB0_32:
	setp.ne.s64 	%p50, %rd5, 0;
	@%p50 bra 	$L__BB0_34;
	// begin inline asm
	trap;
	// end inline asm
$L__BB0_34:
	setp.ne.s32 	%p51, %r31, 0;
	barrier.sync 	0;
	@%p51 bra 	$L__BB0_37;
	mov.u32 	%r210, %nctaid.y;
	mul.lo.s32 	%r211, %r5, %r210;
	mov.u32 	%r212, %nctaid.z;
	mul.lo.s32 	%r213, %r211, %r212;
	mov.u32 	%r214, %ctaid.y;
	add.s32 	%r215, %r7, %r214;
	mov.u32 	%r216, %ctaid.z;
	neg.s32 	%r217, %r216;
	setp.eq.s32 	%p52, %r215, %r217;
	sub.s32 	%r218, -2147483647, %r213;
	selp.b32 	%r209, %r218, 1, %p52;
	// begin inline asm
	atom.add.release.gpu.u32 %r208,[%rd6],%r209;
	// end inline asm
$L__BB0_36:
	// begin inline asm
	ld.acquire.gpu.u32 %r219,[%rd6];
	// end inline asm
	xor.b32  	%r220, %r219, %r208;
	setp.gt.s32 	%p53, %r220, -1;
	@%p53 bra 	$L__BB0_36;
$L__BB0_37:
	setp.ne.s32 	%p54, %r7, 0;
	barrier.sync 	0;
	ld.global.u32 	%r221, [%rd2];
	setp.eq.s32 	%p55, %r221, %r4;
	or.pred  	%p56, %p54, %p55;
	@%p56 bra 	$L__BB0_41;
	ld.param.u32 	%r235, [_Z41panel_pivot_prescale_and_swap_coop_kernelP6__halfiiiiiS0_PiiS1__param_4];
	add.s32 	%r251, %r55, %r1;
	add.s32 	%r46, %r235, %r55;
	setp.ge.s32 	%p57, %r1, %r235;
	@%p57 bra 	$L__BB0_41;
	cvt.s64.s32 	%rd8, %r4;
	cvt.s64.s32 	%rd9, %r221;
$L__BB0_40:
	mul.wide.s32 	%rd53, %r251, %r54;
	add.s64 	%rd54, %rd53, %rd8;
	shl.b64 	%rd55, %rd54, 1;
	add.s64 	%rd56, %rd1, %rd55;
	ld.global.u16 	%rs116, [%rd56];
	add.s64 	%rd57, %rd53, %rd9;
	shl.b64 	%rd58, %rd57, 1;
	add.s64 	%rd59, %rd1, %rd58;
	ld.global.u16 	%rs117, [%rd59];
	st.global.u16 	[%rd56], %rs117;
	st.global.u16 	[%rd59], %rs116;
	add.s32 	%r251, %r251, %r3;
	setp.lt.s32 	%p58, %r251, %r46;
	@%p58 bra 	$L__BB0_40;
$L__BB0_41:
	setp.ne.s64 	%p59, %rd5, 0;
	@%p59 bra 	$L__BB0_43;
	// begin inline asm
	trap;
	// end inline asm
$L__BB0_43:
	setp.ne.s32 	%p60, %r31, 0;
	barrier.sync 	0;
	@%p60 bra 	$L__BB0_46;
	mov.u32 	%r224, %nctaid.y;
	mul.lo.s32 	%r225, %r5, %r224;
	mov.u32 	%r226, %nctaid.z;
	mul.lo.s32 	%r227, %r225, %r226;
	mov.u32 	%r228, %ctaid.y;
	add.s32 	%r229, %r7, %r228;
	mov.u32 	%r230, %ctaid.z;
	neg.s32 	%r231, %r230;
	setp.eq.s32 	%p61, %r229, %r231;
	sub.s32 	%r232, -2147483647, %r227;
	selp.b32 	%r223, %r232, 1, %p61;
	// begin inline asm
	atom.add.release.gpu.u32 %r222,[%rd6],%r223;
	// end inline asm
$L__BB0_45:
	// begin inline asm
	ld.acquire.gpu.u32 %r233,[%rd6];
	// end inline asm
	xor.b32  	%r234, %r233, %r222;
	setp.gt.s32 	%p62, %r234, -1;
	@%p62 bra 	$L__BB0_45;
$L__BB0_46:
	barrier.sync 	0;
	cvt.s64.s32 	%rd62, %r4;
	mul.wide.s32 	%rd10, %r4, %r54;
	add.s64 	%rd63, %rd10, %rd62;
	shl.b64 	%rd64, %rd63, 1;
	add.s64 	%rd65, %rd1, %rd64;
	ld.global.u16 	%rs18, [%rd65];
	// begin inline asm
	{ .reg .pred __$temp3;
  setp.eq.f16  __$temp3, %rs18, %rs23;
  selp.u16 %rs118, 1, 0, __$temp3;}
	// end inline asm
	setp.ne.s16 	%p63, %rs118, 0;
	@%p63 bra 	$L__BB0_53;
	add.s32 	%r252, %r8, 1;
	setp.ge.s32 	%p64, %r252, %r53;
	@%p64 bra 	$L__BB0_53;
	// begin inline asm
	{  cvt.f32.f16 %f6, %rs18;}

	// end inline asm
	// begin inline asm
	{rcp.approx.ftz.f32 %f7, %f6;
}
	// end inline asm
	neg.f32 	%f2, %f6;
$L__BB0_49:
	cvt.s64.s32 	%rd66, %r252;
	add.s64 	%rd67, %rd10, %rd66;
	shl.b64 	%rd68, %rd67, 1;
	add.s64 	%rd11, %rd1, %rd68;
	ld.global.u16 	%rs122, [%rd11];
	// begin inline asm
	{  cvt.f32.f16 %f9, %rs122;}

	// end inline asm
	mul.f32 	%f10, %f9, %f7;
	// begin inline asm
	{  cvt.rn.f16.f32 %rs142, %f10;}

	// end inline asm
	// begin inline asm
	{abs.f16 %rs124,%rs142;
}
	// end inline asm
	mov.b16 	%rs128, 143;
	// begin inline asm
	{ .reg .pred __$temp3;
  setp.lt.f16  __$temp3, %rs124, %rs128;
  selp.u16 %rs126, 1, 0, __$temp3;}
	// end inline asm
	setp.eq.s16 	%p65, %rs126, 0;
	@%p65 bra 	$L__BB0_52;
	// begin inline asm
	{ .reg .pred __$temp3;
  setp.lt.f16  __$temp3, %rs23, %rs124;
  selp.u16 %rs129, 1, 0, __$temp3;}
	// end inline asm
	setp.eq.s16 	%p66, %rs129, 0;
	@%p66 bra 	$L__BB0_52;
	fma.rn.f32 	%f12, %f2, %f10, %f9;
	fma.rn.f32 	%f11, %f7, %f12, %f10;
	// begin inline asm
	{  cvt.rn.f16.f32 %rs142, %f11;}

	// end inline asm
$L__BB0_52:
	st.global.u16 	[%rd11], %rs142;
	add.s32 	%r252, %r252, %r6;
	setp.lt.s32 	%p67, %r252, %r53;
	@%p67 bra 	$L__BB0_49;
$L__BB0_53:
	ret;
$L__BB0_54:
	cvt.s64.s32 	%rd20, %r239;
	add.s64 	%rd21, %rd4, %rd20;
	shl.b64 	%rd22, %rd21, 1;
	add.s64 	%rd23, %rd1, %rd22;
	ld.global.u16 	%rs31, [%rd23];
	// begin inline asm
	{abs.f16 %rs30,%rs31;
}
	// end inline asm
	// begin inline asm
	{ .reg .pred __$temp3;
  setp.gt.f16  __$temp3, %rs30, %rs136;
  selp.u16 %rs32, 1, 0, __$temp3;}
	// end inline asm
	setp.eq.s16 	%p8, %rs32, 0;
	selp.b16 	%rs39, %rs136, %rs30, %p8;
	selp.b32 	%r70, %r242, %r239, %p8;
	add.s32 	%r71, %r239, %r6;
	cvt.s64.s32 	%rd24, %r71;
	add.s64 	%rd25, %rd4, %rd24;
	shl.b64 	%rd26, %rd25, 1;
	add.s64 	%rd27, %rd1, %rd26;
	ld.global.u16 	%rs36, [%rd27];
	// begin inline asm
	{abs.f16 %rs35,%rs36;
}
	// end inline asm
	// begin inline asm
	{ .reg .pred __$temp3;
  setp.gt.f16  __$temp3, %rs35, %rs39;
  selp.u16 %rs37, 1, 0, __$temp3;}
	// end inline asm
	setp.eq.s16 	%p9, %rs37, 0;
	selp.b16 	%rs44, %rs39, %rs35, %p9;
	selp.b32 	%r72, %r70, %r71, %p9;
	add.s32 	%r73, %r71, %r6;
	cvt.s64.s32 	%rd28, %r73;
	add.s64 	%rd29, %rd4, %rd28;
	shl.b64 	%rd30, %rd29, 1;
	add.s64 	%rd31, %rd1, %rd30;
	ld.global.u16 	%rs41, [%rd31];
	// begin inline asm
	{abs.f16 %rs40,%rs41;
}
	// end inline asm
	// begin inline asm
	{ .reg .pred __$temp3;
  setp.gt.f16  __$temp3, %rs40, %rs44;
  selp.u16 %rs42, 1, 0, __$temp3;}
	// end inline asm
	setp.eq.s16 	%p10, %rs42, 0;
	selp.b16 	%rs49, %rs44, %rs40, %p10;
	selp.b32 	%r74, %r72, %r73, %p10;
	add.s32 	%r75, %r73, %r6;
	cvt.s64.s32 	%rd32, %r75;
	add.s64 	%rd33, %rd4, %rd32;
	shl.b64 	%rd34, %rd33, 1;
	add.s64 	%rd35, %rd1, %rd34;
	ld.global.u16 	%rs46, [%rd35];
	// begin inline asm
	{abs.f16 %rs45,%rs46;
}
	// end inline asm
	// begin inline asm
	{ .reg .pred __$temp3;
  setp.gt.f16  __$temp3, %rs45, %rs49;
  selp.u16 %rs47, 1, 0, __$temp3;}
	// end inline asm
	setp.eq.s16 	%p11, %rs47, 0;
	selp.b16 	%rs136, %rs49, %rs45, %p11;
	selp.b32 	%r242, %r74, %r75, %p11;
	add.s32 	%r239, %r75, %r6;
	setp.lt.s32 	%p12, %r239, %r53;
	@%p12 bra 	$L__BB0_54;
	bra.uni 	$L__BB0_6;

}
	// .globl	_Z26panel_trsm_u12_warp_kernelILi32EEvPK6__halfPS0_iiii
.visible .entry _Z26panel_trsm_u12_warp_kernelILi32EEvPK6__halfPS0_iiii(
	.param .u64 .ptr .align 1 _Z26panel_trsm_u12_warp_kernelILi32EEvPK6__halfPS0_iiii_param_0,
	.param .u64 .ptr .align 1 _Z26panel_trsm_u12_warp_kernelILi32EEvPK6__halfPS0_iiii_param_1,
	.param .u32 _Z26panel_trsm_u12_warp_kernelILi32EEvPK6__halfPS0_iiii_param_2,
	.param .u32 _Z26panel_trsm_u12_warp_kernelILi32EEvPK6__halfPS0_iiii_param_3,
	.param .u32 _Z26panel_trsm_u12_warp_kernelILi32EEvPK6__halfPS0_iiii_param_4,
	.param .u32 _Z26panel_trsm_u12_warp_kernelILi32EEvPK6__halfPS0_iiii_param_5
)
{
	.reg .pred 	%p<23>;
	.reg .b16 	%rs<66>;
	.reg .b32 	%r<88>;
	.reg .b32 	%f<132>;
	.reg .b64 	%rd<25>;
	// demoted variable
	.shared .align 2 .b8 _ZZ26panel_trsm_u12_warp_kernelILi32EEvPK6__halfPS0_iiiiE2sL[2048];
	ld.param.u64 	%rd5, [_Z26panel_trsm_u12_warp_kernelILi32EEvPK6__halfPS0_iiii_param_0];
	ld.param.u64 	%rd6, [_Z26panel_trsm_u12_warp_kernelILi32EEvPK6__halfPS0_iiii_param_1];
	ld.param.u32 	%r31, [_Z26panel_trsm_u12_warp_kernelILi32EEvPK6__halfPS0_iiii_param_2];
	ld.param.u32 	%r32, [_Z26panel_trsm_u12_warp_kernelILi32EEvPK6__halfPS0_iiii_param_3];
	ld.param.u32 	%r33, [_Z26panel_trsm_u12_warp_kernelILi32EEvPK6__halfPS0_iiii_param_4];
	ld.param.u32 	%r34, [_Z26panel_trsm_u12_warp_kernelILi32EEvPK6__halfPS0_iiii_param_5];
	mov.u32 	%r1, %tid.x;
	mul.lo.s32 	%r2, %r33, %r33;
	setp.ge.u32 	%p1, %r1, %r2;
	@%p1 bra 	$L__BB1_3;
	mov.u32 	%r3, %ntid.x;
	cvta.to.global.u64 	%rd1, %rd5;
	mov.u32 	%r80, %r1;
$L__BB1_2:
	div.s32 	%r35, %r80, %r33;
	mul.lo.s32 	%r36, %r35, %r33;
	sub.s32 	%r37, %r80, %r36;
	shl.b32 	%r38, %r35, 5;
	add.s32 	%r39, %r38, %r37;
	shl.b32 	%r40, %r39, 1;
	mov.u32 	%r41, _ZZ26panel_trsm_u12_warp_kernelILi32EEvPK6__halfPS0_iiiiE2sL;
	add.s32 	%r42, %r41, %r40;
	add.s32 	%r43, %r37, %r32;
	cvt.s64.s32 	%rd7, %r43;
	add.s32 	%r44, %r35, %r32;
	mul.wide.s32 	%rd8, %r44, %r31;
	add.s64 	%rd9, %rd8, %rd7;
	shl.b64 	%rd10, %rd9, 1;
	add.s64 	%rd11, %rd1, %rd10;
	ld.global.nc.u16 	%rs1, [%rd11];
	st.shared.u16 	[%r42], %rs1;
	add.s32 	%r80, %r80, %r3;
	setp.lt.s32 	%p2, %r80, %r2;
	@%p2 bra 	$L__BB1_2;
$L__BB1_3:
	bar.sync 	0;
	shr.u32 	%r45, %r1, 5;
	and.b32  	%r6, %r1, 31;
	mov.u32 	%r46, %ctaid.x;
	mov.u32 	%r47, %ntid.x;
	shr.u32 	%r48, %r47, 5;
	mad.lo.s32 	%r7, %r48, %r46, %r45;
	setp.ge.s32 	%p3, %r7, %r34;
	@%p3 bra 	$L__BB1_25;
	cvt.u64.u32 	%rd12, %r7;
	cvt.s64.s32 	%rd13, %r31;
	mul.lo.s64 	%rd14, %rd13, %rd12;
	cvta.to.global.u64 	%rd15, %rd6;
	shl.b64 	%rd16, %rd14, 1;
	add.s64 	%rd2, %rd15, %rd16;
	setp.lt.s32 	%p4, %r33, 1;
	@%p4 bra 	$L__BB1_25;
	not.b32 	%r8, %r6;
	shl.b32 	%r50, %r6, 6;
	mov.u32 	%r51, _ZZ26panel_trsm_u12_warp_kernelILi32EEvPK6__halfPS0_iiiiE2sL;
	add.s32 	%r52, %r50, %r51;
	add.s32 	%r9, %r52, 16384;
	mov.b32 	%r81, 0;
$L__BB1_6:
	setp.ne.s32 	%p5, %r6, 0;
	add.s32 	%r11, %r81, %r8;
	shr.u32 	%r53, %r11, 5;
	add.s32 	%r12, %r53, 1;
	and.b32  	%r13, %r12, 7;
	and.b32  	%r14, %r12, 15;
	mul.wide.u32 	%rd17, %r81, 2;
	add.s64 	%rd3, %rd2, %rd17;
	mov.f32 	%f123, 0f00000000;
	@%p5 bra 	$L__BB1_8;
	ld.global.u16 	%rs2, [%rd3];
	// begin inline asm
	{  cvt.f32.f16 %f123, %rs2;}

	// end inline asm
$L__BB1_8:
	setp.ge.u32 	%p6, %r6, %r81;
	mov.f32 	%f131, 0f00000000;
	@%p6 bra 	$L__BB1_22;
	setp.lt.u32 	%p7, %r11, 480;
	mov.f32 	%f131, 0f00000000;
	mov.u32 	%r87, %r6;
	@%p7 bra 	$L__BB1_12;
	and.b32  	%r54, %r12, 268435440;
	neg.s32 	%r86, %r54;
	shl.b32 	%r55, %r81, 1;
	add.s32 	%r85, %r9, %r55;
	mov.f32 	%f131, 0f00000000;
	mov.u32 	%r87, %r6;
$L__BB1_11:
	.pragma "nounroll";
	ld.shared.u16 	%rs3, [%r85+-16384];
	// begin inline asm
	{  cvt.f32.f16 %f24, %rs3;}

	// end inline asm
	mul.wide.u32 	%rd18, %r87, 2;
	add.s64 	%rd19, %rd2, %rd18;
	ld.global.u16 	%rs4, [%rd19];
	// begin inline asm
	{  cvt.f32.f16 %f25, %rs4;}

	// end inline asm
	fma.rn.f32 	%f56, %f24, %f25, %f131;
	ld.shared.u16 	%rs5, [%r85+-14336];
	// begin inline asm
	{  cvt.f32.f16 %f26, %rs5;}

	// end inline asm
	ld.global.u16 	%rs6, [%rd19+64];
	// begin inline asm
	{  cvt.f32.f16 %f27, %rs6;}

	// end inline asm
	fma.rn.f32 	%f57, %f26, %f27, %f56;
	ld.shared.u16 	%rs7, [%r85+-12288];
	// begin inline asm
	{  cvt.f32.f16 %f28, %rs7;}

	// end inline asm
	ld.global.u16 	%rs8, [%rd19+128];
	// begin inline asm
	{  cvt.f32.f16 %f29, %rs8;}

	// end inline asm
	fma.rn.f32 	%f58, %f28, %f29, %f57;
	ld.shared.u16 	%rs9, [%r85+-10240];
	// begin inline asm
	{  cvt.f32.f16 %f30, %rs9;}

	// end inline asm
	ld.global.u16 	%rs10, [%rd19+192];
	// begin inline asm
	{  cvt.f32.f16 %f31, %rs10;}

	// end inline asm
	fma.rn.f32 	%f59, %f30, %f31, %f58;
	ld.shared.u16 	%rs11, [%r85+-8192];
	// begin inline asm
	{  cvt.f32.f16 %f32, %rs11;}

	// end inline asm
	ld.global.u16 	%rs12, [%rd19+256];
	// begin inline asm
	{  cvt.f32.f16 %f33, %rs12;}

	// end inline asm
	fma.rn.f32 	%f60, %f32, %f33, %f59;
	ld.shared.u16 	%rs13, [%r85+-6144];
	// begin inline asm
	{  cvt.f32.f16 %f34, %rs13;}

	// end inline asm
	ld.global.u16 	%rs14, [%rd19+320];
	// begin inline asm
	{  cvt.f32.f16 %f35, %rs14;}

	// end inline asm
	fma.rn.f32 	%f61, %f34, %f35, %f60;
	ld.shared.u16 	%rs15, [%r85+-4096];
	// begin inline asm
	{  cvt.f32.f16 %f36, %rs15;}

	// end inline asm
	ld.global.u16 	%rs16, [%rd19+384];
	// begin inline asm
	{  cvt.f32.f16 %f37, %rs16;}

	// end inline asm
	fma.rn.f32 	%f62, %f36, %f37, %f61;
	ld.shared.u16 	%rs17, [%r85+-2048];
	// begin inline asm
	{  cvt.f32.f16 %f38, %rs17;}

	// end inline asm
	ld.global.u16 	%rs18, [%rd19+448];
	// begin inline asm
	{  cvt.f32.f16 %f39, %rs18;}

	// end inline asm
	fma.rn.f32 	%f63, %f38, %f39, %f62;
	ld.shared.u16 	%rs19, [%r85];
	// begin inline asm
	{  cvt.f32.f16 %f40, %rs19;}

	// end inline asm
	ld.global.u16 	%rs20, [%rd19+512];
	// begin inline asm
	{  cvt.f32.f16 %f41, %rs20;}

	// end inline asm
	fma.rn.f32 	%f64, %f40, %f41, %f63;
	ld.shared.u16 	%rs21, [%r85+2048];
	// begin inline asm
	{  cvt.f32.f16 %f42, %rs21;}

	// end inline asm
	ld.global.u16 	%rs22, [%rd19+576];
	// begin inline asm
	{  cvt.f32.f16 %f43, %rs22;}

	// end inline asm
	fma.rn.f32 	%f65, %f42, %f43, %f64;
	ld.shared.u16 	%rs23, [%r85+4096];
	// begin inline asm
	{  cvt.f32.f16 %f44, %rs23;}

	// end inline asm
	ld.global.u16 	%rs24, [%rd19+640];
	// begin inline asm
	{  cvt.f32.f16 %f45, %rs24;}

	// end inline asm
	fma.rn.f32 	%f66, %f44, %f45, %f65;
	ld.shared.u16 	%rs25, [%r85+6144];
	// begin inline asm
	{  cvt.f32.f16 %f46, %rs25;}

	// end inline asm
	ld.global.u16 	%rs26, [%rd19+704];
	// begin inline asm
	{  cvt.f32.f16 %f47, %rs26;}

	// end inline asm
	fma.rn.f32 	%f67, %f46, %f47, %f66;
	ld.shared.u16 	%rs27, [%r85+8192];
	// begin inline asm
	{  cvt.f32.f16 %f48, %rs27;}

	// end inline asm
	ld.global.u16 	%rs28, [%rd19+768];
	// begin inline asm
	{  cvt.f32.f16 %f49, %rs28;}

	// end inline asm
	fma.rn.f32 	%f68, %f48, %f49, %f67;
	ld.shared.u16 	%rs29, [%r85+10240];
	// begin inline asm
	{  cvt.f32.f16 %f50, %rs29;}

	// end inline asm
	ld.global.u16 	%rs30, [%rd19+832];
	// begin inline asm
	{  cvt.f32.f16 %f51, %rs30;}

	// end inline asm
	fma.rn.f32 	%f69, %f50, %f51, %f68;
	ld.shared.u16 	%rs31, [%r85+12288];
	// begin inline asm
	{  cvt.f32.f16 %f52, %rs31;}

	// end inline asm
	ld.global.u16 	%rs32, [%rd19+896];
	// begin inline asm
	{  cvt.f32.f16 %f53, %rs32;}

	// end inline asm
	fma.rn.f32 	%f70, %f52, %f53, %f69;
	ld.shared.u16 	%rs33, [%r85+14336];
	// begin inline asm
	{  cvt.f32.f16 %f54, %rs33;}

	// end inline asm
	ld.global.u16 	%rs34, [%rd19+960];
	// begin inline asm
	{  cvt.f32.f16 %f55, %rs34;}

	// end inline asm
	fma.rn.f32 	%f131, %f54, %f55, %f70;
	add.s32 	%r87, %r87, 512;
	add.s32 	%r86, %r86, 16;
	add.s32 	%r85, %r85, 32768;
	setp.eq.s32 	%p8, %r86, 0;
	@%p8 bra 	$L__BB1_12;
	bra.uni 	$L__BB1_11;
$L__BB1_12:
	setp.eq.s32 	%p9, %r14, 0;
	@%p9 bra 	$L__BB1_22;
	setp.lt.u32 	%p10, %r14, 8;
	@%p10 bra 	$L__BB1_15;
	shl.b32 	%r56, %r87, 5;
	add.s32 	%r57, %r56, %r81;
	shl.b32 	%r58, %r57, 1;
	add.s32 	%r60, %r51, %r58;
	ld.shared.u16 	%rs35, [%r60];
	// begin inline asm
	{  cvt.f32.f16 %f72, %rs35;}

	// end inline asm
	mul.wide.u32 	%rd20, %r87, 2;
	add.s64 	%rd21, %rd2, %rd20;
	ld.global.u16 	%rs36, [%rd21];
	// begin inline asm
	{  cvt.f32.f16 %f73, %rs36;}

	// end inline asm
	fma.rn.f32 	%f88, %f72, %f73, %f131;
	ld.shared.u16 	%rs37, [%r60+2048];
	// begin inline asm
	{  cvt.f32.f16 %f74, %rs37;}

	// end inline asm
	ld.global.u16 	%rs38, [%rd21+64];
	// begin inline asm
	{  cvt.f32.f16 %f75, %rs38;}

	// end inline asm
	fma.rn.f32 	%f89, %f74, %f75, %f88;
	ld.shared.u16 	%rs39, [%r60+4096];
	// begin inline asm
	{  cvt.f32.f16 %f76, %rs39;}

	// end inline asm
	ld.global.u16 	%rs40, [%rd21+128];
	// begin inline asm
	{  cvt.f32.f16 %f77, %rs40;}

	// end inline asm
	fma.rn.f32 	%f90, %f76, %f77, %f89;
	ld.shared.u16 	%rs41, [%r60+6144];
	// begin inline asm
	{  cvt.f32.f16 %f78, %rs41;}

	// end inline asm
	ld.global.u16 	%rs42, [%rd21+192];
	// begin inline asm
	{  cvt.f32.f16 %f79, %rs42;}

	// end inline asm
	fma.rn.f32 	%f91, %f78, %f79, %f90;
	ld.shared.u16 	%rs43, [%r60+8192];
	// begin inline asm
	{  cvt.f32.f16 %f80, %rs43;}

	// end inline asm
	ld.global.u16 	%rs44, [%rd21+256];
	// begin inline asm
	{  cvt.f32.f16 %f81, %rs44;}

	// end inline asm
	fma.rn.f32 	%f92, %f80, %f81, %f91;
	ld.shared.u16 	%rs45, [%r60+10240];
	// begin inline asm
	{  cvt.f32.f16 %f82, %rs45;}

	// end inline asm
	ld.global.u16 	%rs46, [%rd21+320];
	// begin inline asm
	{  cvt.f32.f16 %f83, %rs46;}

	// end inline asm
	fma.rn.f32 	%f93, %f82, %f83, %f92;
	ld.shared.u16 	%rs47, [%r60+12288];
	// begin inline asm
	{  cvt.f32.f16 %f84, %rs47;}

	// end inline asm
	ld.global.u16 	%rs48, [%rd21+384];
	// begin inline asm
	{  cvt.f32.f16 %f85, %rs48;}

	// end inline asm
	fma.rn.f32 	%f94, %f84, %f85, %f93;
	ld.shared.u16 	%rs49, [%r60+14336];
	// begin inline asm
	{  cvt.f32.f16 %f86, %rs49;}

	// end inline asm
	ld.global.u16 	%rs50, [%rd21+448];
	// begin inline asm
	{  cvt.f32.f16 %f87, %rs50;}

	// end inline asm
	fma.rn.f32 	%f131, %f86, %f87, %f94;
	add.s32 	%r87, %r87, 256;
$L__BB1_15:
	setp.eq.s32 	%p11, %r13, 0;
	@%p11 bra 	$L__BB1_22;
	and.b32  	%r20, %r12, 3;
	setp.lt.u32 	%p12, %r13, 4;
	@%p12 bra 	$L__BB1_18;
	shl.b32 	%r61, %r87, 5;
	add.s32 	%r62, %r61, %r81;
	shl.b32 	%r63, %r62, 1;
	add.s32 	%r65, %r51, %r63;
	ld.shared.u16 	%rs51, [%r65];
	// begin inline asm
	{  cvt.f32.f16 %f96, %rs51;}

	// end inline asm
	mul.wide.u32 	%rd22, %r87, 2;
	add.s64 	%rd23, %rd2, %rd22;
	ld.global.u16 	%rs52, [%rd23];
	// begin inline asm
	{  cvt.f32.f16 %f97, %rs52;}

	// end inline asm
	fma.rn.f32 	%f104, %f96, %f97, %f131;
	ld.shared.u16 	%rs53, [%r65+2048];
	// begin inline asm
	{  cvt.f32.f16 %f98, %rs53;}

	// end inline asm
	ld.global.u16 	%rs54, [%rd23+64];
	// begin inline asm
	{  cvt.f32.f16 %f99, %rs54;}

	// end inline asm
	fma.rn.f32 	%f105, %f98, %f99, %f104;
	ld.shared.u16 	%rs55, [%r65+4096];
	// begin inline asm
	{  cvt.f32.f16 %f100, %rs55;}

	// end inline asm
	ld.global.u16 	%rs56, [%rd23+128];
	// begin inline asm
	{  cvt.f32.f16 %f101, %rs56;}

	// end inline asm
	fma.rn.f32 	%f106, %f100, %f101, %f105;
	ld.shared.u16 	%rs57, [%r65+6144];
	// begin inline asm
	{  cvt.f32.f16 %f102, %rs57;}

	// end inline asm
	ld.global.u16 	%rs58, [%rd23+192];
	// begin inline asm
	{  cvt.f32.f16 %f103, %rs58;}

	// end inline asm
	fma.rn.f32 	%f131, %f102, %f103, %f106;
	add.s32 	%r87, %r87, 128;
$L__BB1_18:
	setp.eq.s32 	%p13, %r20, 0;
	@%p13 bra 	$L__BB1_22;
	shl.b32 	%r66, %r87, 5;
	add.s32 	%r67, %r66, %r81;
	shl.b32 	%r68, %r67, 1;
	add.s32 	%r23, %r51, %r68;
	ld.shared.u16 	%rs59, [%r23];
	// begin inline asm
	{  cvt.f32.f16 %f107, %rs59;}

	// end inline asm
	mul.wide.u32 	%rd24, %r87, 2;
	add.s64 	%rd4, %rd2, %rd24;
	ld.global.u16 	%rs60, [%rd4];
	// begin inline asm
	{  cvt.f32.f16 %f108, %rs60;}

	// end inline asm
	fma.rn.f32 	%f131, %f107, %f108, %f131;
	setp.eq.s32 	%p14, %r20, 1;
	@%p14 bra 	$L__BB1_22;
	ld.shared.u16 	%rs61, [%r23+2048];
	// begin inline asm
	{  cvt.f32.f16 %f109, %rs61;}

	// end inline asm
	ld.global.u16 	%rs62, [%rd4+64];
	// begin inline asm
	{  cvt.f32.f16 %f110, %rs62;}

	// end inline asm
	fma.rn.f32 	%f131, %f109, %f110, %f131;
	setp.eq.s32 	%p15, %r20, 2;
	@%p15 bra 	$L__BB1_22;
	ld.shared.u16 	%rs63, [%r23+4096];
	// begin inline asm
	{  cvt.f32.f16 %f111, %rs63;}

	// end inline asm
	ld.global.u16 	%rs64, [%rd4+128];
	// begin inline asm
	{  cvt.f32.f16 %f112, %rs64;}

	// end inline asm
	fma.rn.f32 	%f131, %f111, %f112, %f131;
$L__BB1_22:
	setp.ne.s32 	%p16, %r6, 0;
	mov.b32 	%r70, %f131;
	shfl.sync.down.b32	%r71|%p17, %r70, 16, 31, -1;
	mov.b32 	%f113, %r71;
	add.f32 	%f114, %f131, %f113;
	mov.b32 	%r72, %f114;
	shfl.sync.down.b32	%r73|%p18, %r72, 8, 31, -1;
	mov.b32 	%f115, %r73;
	add.f32 	%f116, %f114, %f115;
	mov.b32 	%r74, %f116;
	shfl.sync.down.b32	%r75|%p19, %r74, 4, 31, -1;
	mov.b32 	%f117, %r75;
	add.f32 	%f118, %f116, %f117;
	mov.b32 	%r76, %f118;
	shfl.sync.down.b32	%r77|%p20, %r76, 2, 31, -1;
	mov.b32 	%f119, %r77;
	add.f32 	%f120, %f118, %f119;
	mov.b32 	%r78, %f120;
	shfl.sync.down.b32	%r79|%p21, %r78, 1, 31, -1;
	mov.b32 	%f121, %r79;
	add.f32 	%f17, %f120, %f121;
	@%p16 bra 	$L__BB1_24;
	sub.f32 	%f122, %f123, %f17;
	// begin inline asm
	{  cvt.rn.f16.f32 %rs65, %f122;}

	// end inline asm
	st.global.u16 	[%rd3], %rs65;
$L__BB1_24:
	bar.warp.sync 	-1;
	add.s32 	%r81, %r81, 1;
	setp.ne.s32 	%p22, %r81, %r33;
	@%p22 bra 	$L__BB1_6;
$L__BB1_25:
	ret;

}
	// .globl	_Z37panel_update_kernel_range_tiled_half2ILi512ELi8EEvP6__halfiiiii
.visible .entry _Z37panel_update_kernel_range_tiled_half2ILi512ELi8EEvP6__halfiiiii(
	.param .u64 .ptr .align 1 _Z37panel_update_kernel_range_tiled_half2ILi512ELi8EEvP6__halfiiiii_param_0,
	.param .u32 _Z37panel_update_kernel_range_tiled_half2ILi512ELi8EEvP6__halfiiiii_param_1,
	.param .u32 _Z37panel_update_kernel_range_tiled_half2ILi512ELi8EEvP6__halfiiiii_param_2,
	.param .u32 _Z37panel_update_kernel_range_tiled_half2ILi512ELi8EEvP6__halfiiiii_param_3,
	.param .u32 _Z37panel_update_kernel_range_tiled_half2ILi512ELi8EEvP6__halfiiiii_param_4,
	.param .u32 _Z37panel_update_kernel_range_tiled_half2ILi512ELi8EEvP6__halfiiiii_param_5
)
{
	.reg .pred 	%p<28>;
	.reg .b16 	%rs<89>;
	.reg .b32 	%r<90>;
	.reg .b32 	%f<10>;
	.reg .b64 	%rd<67>;

	ld.param.u64 	%rd13, [_Z37panel_update_kernel_range_tiled_half2ILi512ELi8EEvP6__halfiiiii_param_0];
	ld.param.u32 	%r21, [_Z37panel_update_kernel_range_tiled_half2ILi512ELi8EEvP6__halfiiiii_param_1];
	ld.param.u32 	%r22, [_Z37panel_update_kernel_range_tiled_half2ILi512ELi8EEvP6__halfiiiii_param_2];
	ld.param.u32 	%r24, [_Z37panel_update_kernel_range_tiled_half2ILi512ELi8EEvP6__halfiiiii_param_3];
	ld.param.u32 	%r23, [_Z37panel_update_kernel_range_tiled_half2ILi512ELi8EEvP6__halfiiiii_param_4];
	ld.param.u32 	%r25, [_Z37panel_update_kernel_range_tiled_half2ILi512ELi8EEvP6__halfiiiii_param_5];
	cvta.to.global.u64 	%rd1, %rd13;
	add.s32 	%r1, %r25, %r24;
	setp.ge.s32 	%p1, %r1, %r21;
	@%p1 bra 	$L__BB2_53;
	add.s32 	%r26, %r1, 1;
	mov.u32 	%r27, %ctaid.x;
	shl.b32 	%r28, %r27, 3;
	add.s32 	%r2, %r26, %r28;
	mov.u32 	%r29, %ctaid.y;
	shl.b32 	%r30, %r29, 9;
	mov.u32 	%r31, %tid.x;
	shl.b32 	%r32, %r31, 1;
	add.s32 	%r33, %r32, %r30;
	add.s32 	%r3, %r33, %r26;
	setp.ge.s32 	%p2, %r3, %r21;
	@%p2 bra 	$L__BB2_53;
	cvt.s64.s32 	%rd2, %r3;
	cvt.s64.s32 	%rd3, %r1;
	mul.wide.s32 	%rd15, %r1, %r22;
	add.s64 	%rd16, %rd15, %rd2;
	shl.b64 	%rd17, %rd16, 1;
	add.s64 	%rd14, %rd13, %rd17;
	// begin inline asm
	ld.global.nc.b16 %rs45, [%rd14];
	// end inline asm
	add.s32 	%r4, %r3, 1;
	setp.ge.s32 	%p3, %r4, %r21;
	@%p3 bra 	$L__BB2_4;
	add.s64 	%rd18, %rd14, 2;
	// begin inline asm
	ld.global.nc.b16 %rs80, [%rd18];
	// end inline asm
	bra.uni 	$L__BB2_5;
$L__BB2_4:
	mov.f32 	%f1, 0f00000000;
	// begin inline asm
	{  cvt.rn.f16.f32 %rs80, %f1;}

	// end inline asm
$L__BB2_5:
	mov.b32 	%r5, {%rs45, %rs80};
	setp.ge.s32 	%p4, %r2, %r23;
	@%p4 bra 	$L__BB2_53;
	setp.ge.s32 	%p5, %r4, %r21;
	mul.wide.s32 	%rd20, %r2, %r22;
	add.s64 	%rd21, %rd20, %rd3;
	shl.b64 	%rd22, %rd21, 1;
	add.s64 	%rd19, %rd13, %rd22;
	// begin inline asm
	ld.global.nc.b16 %rs48, [%rd19];
	// end inline asm
	// begin inline asm
	{  mov.b32 %r34, {%rs48,%rs48};}

	// end inline asm
	add.s64 	%rd23, %rd20, %rd2;
	shl.b64 	%rd24, %rd23, 1;
	add.s64 	%rd5, %rd1, %rd24;
	ld.global.u16 	%rs5, [%rd5];
	@%p5 bra 	$L__BB2_8;
	ld.global.u16 	%rs81, [%rd5+2];
	bra.uni 	$L__BB2_9;
$L__BB2_8:
	mov.f32 	%f2, 0f00000000;
	// begin inline asm
	{  cvt.rn.f16.f32 %rs81, %f2;}

	// end inline asm
$L__BB2_9:
	setp.ge.s32 	%p6, %r4, %r21;
	mov.b32 	%r39, {%rs5, %rs81};
	// begin inline asm
	{mul.f16x2 %r35,%r5,%r34;
}
	// end inline asm
	// begin inline asm
	{sub.f16x2 %r38,%r39,%r35;
}
	// end inline asm
	mov.b32 	{%rs51, %rs9}, %r38;
	st.global.u16 	[%rd5], %rs51;
	@%p6 bra 	$L__BB2_11;
	st.global.u16 	[%rd5+2], %rs9;
$L__BB2_11:
	add.s32 	%r7, %r2, 1;
	setp.ge.s32 	%p7, %r7, %r23;
	@%p7 bra 	$L__BB2_53;
	setp.lt.s32 	%p8, %r4, %r21;
	mul.wide.s32 	%rd26, %r7, %r22;
	add.s64 	%rd27, %rd26, %rd3;
	shl.b64 	%rd28, %rd27, 1;
	add.s64 	%rd25, %rd13, %rd28;
	// begin inline asm
	ld.global.nc.b16 %rs52, [%rd25];
	// end inline asm
	// begin inline asm
	{  mov.b32 %r41, {%rs52,%rs52};}

	// end inline asm
	add.s64 	%rd29, %rd26, %rd2;
	shl.b64 	%rd30, %rd29, 1;
	add.s64 	%rd6, %rd1, %rd30;
	ld.global.u16 	%rs10, [%rd6];
	@%p8 bra 	$L__BB2_14;
	mov.f32 	%f3, 0f00000000;
	// begin inline asm
	{  cvt.rn.f16.f32 %rs82, %f3;}

	// end inline asm
	bra.uni 	$L__BB2_15;
$L__BB2_14:
	ld.global.u16 	%rs82, [%rd6+2];
$L__BB2_15:
	setp.ge.s32 	%p9, %r4, %r21;
	mov.b32 	%r46, {%rs10, %rs82};
	// begin inline asm
	{mul.f16x2 %r42,%r5,%r41;
}
	// end inline asm
	// begin inline asm
	{sub.f16x2 %r45,%r46,%r42;
}
	// end inline asm
	mov.b32 	{%rs55, %rs14}, %r45;
	st.global.u16 	[%rd6], %rs55;
	@%p9 bra 	$L__BB2_17;
	st.global.u16 	[%rd6+2], %rs14;
$L__BB2_17:
	add.s32 	%r9, %r2, 2;
	setp.ge.s32 	%p10, %r9, %r23;
	@%p10 bra 	$L__BB2_53;
	setp.lt.s32 	%p11, %r4, %r21;
	mul.wide.s32 	%rd32, %r9, %r22;
	add.s64 	%rd33, %rd32, %rd3;
	shl.b64 	%rd34, %rd33, 1;
	add.s64 	%rd31, %rd13, %rd34;
	// begin inline asm
	ld.global.nc.b16 %rs56, [%rd31];
	// end inline asm
	// begin inline asm
	{  mov.b32 %r48, {%rs56,%rs56};}

	// end inline asm
	add.s64 	%rd35, %rd32, %rd2;
	shl.b64 	%rd36, %rd35, 1;
	add.s64 	%rd7, %rd1, %rd36;
	ld.global.u16 	%rs15, [%rd7];
	@%p11 bra 	$L__BB2_20;
	mov.f32 	%f4, 0f00000000;
	// begin inline asm
	{  cvt.rn.f16.f32 %rs83, %f4;}

	// end inline asm
	bra.uni 	$L__BB2_21;
$L__BB2_20:
	ld.global.u16 	%rs83, [%rd7+2];
$L__BB2_21:
	setp.ge.s32 	%p12, %r4, %r21;
	mov.b32 	%r53, {%rs15, %rs83};
	// begin inline asm
	{mul.f16x2 %r49,%r5,%r48;
}
	// end inline asm
	// begin inline asm
	{sub.f16x2 %r52,%r53,%r49;
}
	// end inline asm
	mov.b32 	{%rs59, %rs19}, %r52;
	st.global.u16 	[%rd7], %rs59;
	@%p12 bra 	$L__BB2_23;
	st.global.u16 	[%rd7+2], %rs19;
$L__BB2_23:
	add.s32 	%r11, %r2, 3;
	setp.ge.s32 	%p13, %r11, %r23;
	@%p13 bra 	$L__BB2_53;
	setp.lt.s32 	%p14, %r4, %r21;
	mul.wide.s32 	%rd38, %r11, %r22;
	add.s64 	%rd39, %rd38, %rd3;
	shl.b64 	%rd40, %rd39, 1;
	add.s64 	%rd37, %rd13, %rd40;
	// begin inline asm
	ld.global.nc.b16 %rs60, [%rd37];
	// end inline asm
	// begin inline asm
	{  mov.b32 %r55, {%rs60,%rs60};}

	// end inline asm
	add.s64 	%rd41, %rd38, %rd2;
	shl.b64 	%rd42, %rd41, 1;
	add.s64 	%rd8, %rd1, %rd42;
	ld.global.u16 	%rs20, [%rd8];
	@%p14 bra 	$L__BB2_26;
	mov.f32 	%f5, 0f00000000;
	// begin inline asm
	{  cvt.rn.f16.f32 %rs84, %f5;}

	// end inline asm
	bra.uni 	$L__BB2_27;
$L__BB2_26:
	ld.global.u16 	%rs84, [%rd8+2];
$L__BB2_27:
	setp.ge.s32 	%p15, %r4, %r21;
	mov.b32 	%r60, {%rs20, %rs84};
	// begin inline asm
	{mul.f16x2 %r56,%r5,%r55;
}
	// end inline asm
	// begin inline asm
	{sub.f16x2 %r59,%r60,%r56;
}
	// end inline asm
	mov.b32 	{%rs63, %rs24}, %r59;
	st.global.u16 	[%rd8], %rs63;
	@%p15 bra 	$L__BB2_29;
	st.global.u16 	[%rd8+2], %rs24;
$L__BB2_29:
	add.s32 	%r13, %r2, 4;
	setp.ge.s32 	%p16, %r13, %r23;
	@%p16 bra 	$L__BB2_53;
	setp.lt.s32 	%p17, %r4, %r21;
	mul.wide.s32 	%rd44, %r13, %r22;
	add.s64 	%rd45, %rd44, %rd3;
	shl.b64 	%rd46, %rd45, 1;
	add.s64 	%rd43, %rd13, %rd46;
	// begin inline asm
	ld.global.nc.b16 %rs64, [%rd43];
	// end inline asm
	// begin inline asm
	{  mov.b32 %r62, {%rs64,%rs64};}

	// end inline asm
	add.s64 	%rd47, %rd44, %rd2;
	shl.b64 	%rd48, %rd47, 1;
	add.s64 	%rd9, %rd1, %rd48;
	ld.global.u16 	%rs25, [%rd9];
	@%p17 bra 	$L__BB2_32;
	mov.f32 	%f6, 0f00000000;
	// begin inline asm
	{  cvt.rn.f16.f32 %rs85, %f6;}

	// end inline asm
	bra.uni 	$L__BB2_33;
$L__BB2_32:
	ld.global.u16 	%rs85, [%rd9+2];
$L__BB2_33:
	setp.ge.s32 	%p18, %r4, %r21;
	mov.b32 	%r67, {%rs25, %rs85};
	// begin inline asm
	{mul.f16x2 %r63,%r5,%r62;
}
	// end inline asm
	// begin inline asm
	{sub.f16x2 %r66,%r67,%r63;
}
	// end inline asm
	mov.b32 	{%rs67, %rs29}, %r66;
	st.global.u16 	[%rd9], %rs67;
	@%p18 bra 	$L__BB2_35;
	st.global.u16 	[%rd9+2], %rs29;
$L__BB2_35:
	add.s32 	%r15, %r2, 5;
	setp.ge.s32 	%p19, %r15, %r23;
	@%p19 bra 	$L__BB2_53;
	setp.lt.s32 	%p20, %r4, %r21;
	mul.wide.s32 	%rd50, %r15, %r22;
	add.s64 	%rd51, %rd50, %rd3;
	shl.b64 	%rd52, %rd51, 1;
	add.s64 	%rd49, %rd13, %rd52;
	// begin inline asm
	ld.global.nc.b16 %rs68, [%rd49];
	// end inline asm
	// begin inline asm
	{  mov.b32 %r69, {%rs68,%rs68};}

	// end inline asm
	add.s64 	%rd53, %rd50, %rd2;
	shl.b64 	%rd54, %rd53, 1;
	add.s64 	%rd10, %rd1, %rd54;
	ld.global.u16 	%rs30, [%rd10];
	@%p20 bra 	$L__BB2_38;
	mov.f32 	%f7, 0f00000000;
	// begin inline asm
	{  cvt.rn.f16.f32 %rs86, %f7;}

	// end inline asm
	bra.uni 	$L__BB2_39;
$L__BB2_38:
	ld.global.u16 	%rs86, [%rd10+2];
$L__BB2_39:
	setp.ge.s32 	%p21, %r4, %r21;
	mov.b32 	%r74, {%rs30, %rs86};
	// begin inline asm
	{mul.f16x2 %r70,%r5,%r69;
}
	// end inline asm
	// begin inline asm
	{sub.f16x2 %r73,%r74,%r70;
}
	// end inline asm
	mov.b32 	{%rs71, %rs34}, %r73;
	st.global.u16 	[%rd10], %rs71;
	@%p21 bra 	$L__BB2_41;
	st.global.u16 	[%rd10+2], %rs34;
$L__BB2_41:
	add.s32 	%r17, %r2, 6;
	setp.ge.s32 	%p22, %r17, %r23;
	@%p22 bra 	$L__BB2_53;
	setp.lt.s32 	%p23, %r4, %r21;
	mul.wide.s32 	%rd56, %r17, %r22;
	add.s64 	%rd57, %rd56, %rd3;
	shl.b64 	%rd58, %rd57, 1;
	add.s64 	%rd55, %rd13, %rd58;
	// begin inline asm
	ld.global.nc.b16 %rs72, [%rd55];
	// end inline asm
	// begin inline asm
	{  mov.b32 %r76, {%rs72,%rs72};}

	// end inline asm
	add.s64 	%rd59, %rd56, %rd2;
	shl.b64 	%rd60, %rd59, 1;
	add.s64 	%rd11, %rd1, %rd60;
	ld.global.u16 	%rs35, [%rd11];
	@%p23 bra 	$L__BB2_44;
	mov.f32 	%f8, 0f00000000;
	// begin inline asm
	{  cvt.rn.f16.f32 %rs87, %f8;}

	// end inline asm
	bra.uni 	$L__BB2_45;
$L__BB2_44:
	ld.global.u16 	%rs87, [%rd11+2];
$L__BB2_45:
	setp.ge.s32 	%p24, %r4, %r21;
	mov.b32 	%r81, {%rs35, %rs87};
	// begin inline asm
	{mul.f16x2 %r77,%r5,%r76;
}
	// end inline asm
	// begin inline asm
	{sub.f16x2 %r80,%r81,%r77;
}
	// end inline asm
	mov.b32 	{%rs75, %rs39}, %r80;
	st.global.u16 	[%rd11], %rs75;
	@%p24 bra 	$L__BB2_47;
	st.global.u16 	[%rd11+2], %rs39;
$L__BB2_47:
	add.s32 	%r19, %r2, 7;
	setp.ge.s32 	%p25, %r19, %r23;
	@%p25 bra 	$L__BB2_53;
	setp.lt.s32 	%p26, %r4, %r21;
	mul.wide.s32 	%rd62, %r19, %r22;
	add.s64 	%rd63, %rd62, %rd3;
	shl.b64 	%rd64, %rd63, 1;
	add.s64 	%rd61, %rd13, %rd64;
	// begin inline asm
	ld.global.nc.b16 %rs76, [%rd61];
	// end inline asm
	// begin inline asm
	{  mov.b32 %r83, {%rs76,%rs76};}

	// end inline asm
	add.s64 	%rd65, %rd62, %rd2;
	shl.b64 	%rd66, %rd65, 1;
	add.s64 	%rd12, %rd1, %rd66;
	ld.global.u16 	%rs40, [%rd12];
	@%p26 bra 	$L__BB2_50;
	mov.f32 	%f9, 0f00000000;
	// begin inline asm
	{  cvt.rn.f16.f32 %rs88, %f9;}

	// end inline asm
	bra.uni 	$L__BB2_51;
$L__BB2_50:
	ld.global.u16 	%rs88, [%rd12+2];
$L__BB2_51:
	setp.ge.s32 	%p27, %r4, %r21;
	mov.b32 	%r88, {%rs40, %rs88};
	// begin inline asm
	{mul.f16x2 %r84,%r5,%r83;
}
	// end inline asm
	// begin inline asm
	{sub.f16x2 %r87,%r88,%r84;
}
	// end inline asm
	mov.b32 	{%rs79, %rs44}, %r87;
	st.global.u16 	[%rd12], %rs79;
	@%p27 bra 	$L__BB2_53;
	st.global.u16 	[%rd12+2], %rs44;
$L__BB2_53:
	ret;

}


// ===== COMPILED SASS (sm_100) =====

	.target	sm_100

	.elftype	@"ET_EXEC"


//--------------------- .note.nv.tkinfo           --------------------------
	.section	.note.nv.tkinfo,"",@"SHT_NOTE"
	.sectionflags	@"SHF_NOTE_NV_TKINFO"
	.tkinfo
        /*0018*/ 	.word	0x00000002
        /*0030*/ 	.string	""
        /*0030*/ 	.string	"ptxas"
        /*0030*/ 	.string	"Cuda compilation tools, release 13.0, V13.0.88"
        /*0030*/ 	.string	"Build cuda_13.0.r13.0/compiler.36424714_0"
        /*0030*/ 	.string	"-arch sm_100 -m 64 "



//--------------------- .note.nv.cuinfo           --------------------------
	.section	.note.nv.cuinfo,"",@"SHT_NOTE"
	.sectionflags	@"SHF_NOTE_NV_CUINFO"
        /*0018*/ 	.short	0x0002
        /*001a*/ 	.short	0x0064
        /*001c*/ 	.short	0x0082
	.zero		2


//--------------------- .nv.info                  --------------------------
	.section	.nv.info,"",@"SHT_CUDA_INFO"
	.align	4


	//----- nvinfo : EIATTR_REGCOUNT
	.align		4
        /*0000*/ 	.byte	0x04, 0x2f
        /*0002*/ 	.short	(.L_1 - .L_0)
	.align		4
.L_0:
        /*0004*/ 	.word	index@(_Z41panel_pivot_prescale_and_swap_coop_kernelP6__halfiiiiiS0_PiiS1_)
        /*0008*/ 	.word	0x0000001c


	//----- nvinfo : EIATTR_FRAME_SIZE
	.align		4
.L_1:
        /*000c*/ 	.byte	0x04, 0x11
        /*000e*/ 	.short	(.L_3 - .L_2)
	.align		4
.L_2:
        /*0010*/ 	.word	index@(_Z41panel_pivot_prescale_and_swap_coop_kernelP6__halfiiiiiS0_PiiS1_)
        /*0014*/ 	.word	0x00000000


	//----- nvinfo : EIATTR_REGCOUNT
	.align		4
.L_3:
        /*0018*/ 	.byte	0x04, 0x2f
        /*001a*/ 	.short	(.L_5 - .L_4)
	.align		4
.L_4:
        /*001c*/ 	.word	index@(_Z26panel_trsm_u12_warp_kernelILi32EEvPK6__halfPS0_iiii)
        /*0020*/ 	.word	0x0000001f


	//----- nvinfo : EIATTR_FRAME_SIZE
	.align		4
.L_5:
        /*0024*/ 	.byte	0x04, 0x11
        /*0026*/ 	.short	(.L_7 - .L_6)
	.align		4
.L_6:
        /*0028*/ 	.word	index@(_Z26panel_trsm_u12_warp_kernelILi32EEvPK6__halfPS0_iiii)
        /*002c*/ 	.word	0x00000000


	//----- nvinfo : EIATTR_REGCOUNT
	.align		4
.L_7:
        /*0030*/ 	.byte	0x04, 0x2f
        /*0032*/ 	.short	(.L_9 - .L_8)
	.align		4
.L_8:
        /*0034*/ 	.word	index@(_Z37panel_update_kernel_range_tiled_half2ILi512ELi8EEvP6__halfiiiii)
        /*0038*/ 	.word	0x00000018


	//----- nvinfo : EIATTR_FRAME_SIZE
	.align		4
.L_9:
        /*003c*/ 	.byte	0x04, 0x11
        /*003e*/ 	.short	(.L_11 - .L_10)
	.align		4
.L_10:
        /*0040*/ 	.word	index@(_Z37panel_update_kernel_range_tiled_half2ILi512ELi8EEvP6__halfiiiii)
        /*0044*/ 	.word	0x00000000


	//----- nvinfo : EIATTR_MIN_STACK_SIZE
	.align		4
.L_11:
        /*0048*/ 	.byte	0x04, 0x12
        /*004a*/ 	.short	(.L_13 - .L_12)
	.align		4
.L_12:
        /*004c*/ 	.word	index@(_Z37panel_update_kernel_range_tiled_half2ILi512ELi8EEvP6__halfiiiii)
        /*0050*/ 	.word	0x00000000


	//----- nvinfo : EIATTR_MIN_STACK_SIZE
	.align		4
.L_13:
        /*0054*/ 	.byte	0x04, 0x12
        /*0056*/ 	.short	(.L_15 - .L_14)
	.align		4
.L_14:
        /*0058*/ 	.word	index@(_Z26panel_trsm_u12_warp_kernelILi32EEvPK6__halfPS0_iiii)
        /*005c*/ 	.word	0x00000000


	//----- nvinfo : EIATTR_MIN_STACK_SIZE
	.align		4
.L_15:
        /*0060*/ 	.byte	0x04, 0x12
        /*0062*/ 	.short	(.L_17 - .L_16)
	.align		4
.L_16:
        /*0064*/ 	.word	index@(_Z41panel_pivot_prescale_and_swap_coop_kernelP6__halfiiiiiS0_PiiS1_)
        /*0068*/ 	.word	0x00000000
.L_17:


//--------------------- .nv.compat                --------------------------
	.section	.nv.compat,"",@"SHT_CUDA_COMPAT_INFO"
	.align	4
        /*0000*/ 	.byte	0x02, 0x09, 0x00, 0x00, 0x02, 0x02, 0x01, 0x00, 0x02, 0x05, 0x05, 0x00, 0x03, 0x07, 0x01, 0x01
        /*0010*/ 	.byte	0x02, 0x03, 0x00, 0x00, 0x02, 0x06, 0x01, 0x00, 0x04, 0x0b, 0x08, 0x00, 0x09, 0x00, 0x00, 0x00
        /*0020*/ 	.byte	0x00, 0x00, 0x00, 0x00


//--------------------- .nv.info._Z37panel_update_kernel_range_tiled_half2ILi512ELi8EEvP6__halfiiiii --------------------------
	.section	.nv.info._Z37panel_update_kernel_range_tiled_half2ILi512ELi8EEvP6__halfiiiii,"",@"SHT_CUDA_INFO"
	.sectionflags	@""
	.align	4


	//----- nvinfo : EIATTR_CUDA_API_VERSION
	.align		4
        /*0000*/ 	.byte	0x04, 0x37
        /*0002*/ 	.short	(.L_19 - .L_18)
.L_18:
        /*0004*/ 	.word	0x00000082


	//----- nvinfo : EIATTR_KPARAM_INFO
	.align		4
.L_19:
        /*0008*/ 	.byte	0x04, 0x17
        /*000a*/ 	.short	(.L_21 - .L_20)
.L_20:
        /*000c*/ 	.word	0x00000000
        /*0010*/ 	.short	0x0005
        /*0012*/ 	.short	0x0018
        /*0014*/ 	.byte	0x00, 0xf0, 0x11, 0x00


	//----- nvinfo : EIATTR_KPARAM_INFO
	.align		4
.L_21:
        /*0018*/ 	.byte	0x04, 0x17
        /*001a*/ 	.short	(.L_23 - .L_22)
.L_22:
        /*001c*/ 	.word	0x00000000
        /*0020*/ 	.short	0x0004
        /*0022*/ 	.short	0x0014
        /*0024*/ 	.byte	0x00, 0xf0, 0x11, 0x00


	//----- nvinfo : EIATTR_KPARAM_INFO
	.align		4
.L_23:
        /*0028*/ 	.byte	0x04, 0x17
        /*002a*/ 	.short	(.L_25 - .L_24)
.L_24:
        /*002c*/ 	.word	0x00000000
        /*0030*/ 	.short	0x0003
        /*0032*/ 	.short	0x0010
        /*0034*/ 	.byte	0x00, 0xf0, 0x11, 0x00


	//----- nvinfo : EIATTR_KPARAM_INFO
	.align		4
.L_25:
        /*0038*/ 	.byte	0x04, 0x17
        /*003a*/ 	.short	(.L_27 - .L_26)
.L_26:
        /*003c*/ 	.word	0x00000000
        /*0040*/ 	.short	0x0002
        /*0042*/ 	.short	0x000c
        /*0044*/ 	.byte	0x00, 0xf0, 0x11, 0x00


	//----- nvinfo : EIATTR_KPARAM_INFO
	.align		4
.L_27:
        /*0048*/ 	.byte	0x04, 0x17
        /*004a*/ 	.short	(.L_29 - .L_28)
.L_28:
        /*004c*/ 	.word	0x00000000
        /*0050*/ 	.short	0x0001
        /*0052*/ 	.short	0x0008
        /*0054*/ 	.byte	0x00, 0xf0, 0x11, 0x00


	//----- nvinfo : EIATTR_KPARAM_INFO
	.align		4
.L_29:
        /*0058*/ 	.byte	0x04, 0x17
        /*005a*/ 	.short	(.L_31 - .L_30)
.L_30:
        /*005c*/ 	.word	0x00000000
        /*0060*/ 	.short	0x0000
        /*0062*/ 	.short	0x0000
        /*0064*/ 	.byte	0x00, 0xf5, 0x21, 0x00


	//----- nvinfo : EIATTR_SPARSE_MMA_MASK
	.align		4
.L_31:
        /*0068*/ 	.byte	0x03, 0x50
        /*006a*/ 	.short	0x0000


	//----- nvinfo : EIATTR_MAXREG_COUNT
	.align		4
        /*006c*/ 	.byte	0x03, 0x1b
        /*006e*/ 	.short	0x00ff


	//----- nvinfo : EIATTR_MERCURY_ISA_VERSION
	.align		4
        /*0070*/ 	.byte	0x03, 0x5f
        /*0072*/ 	.short	0x0101


	//----- nvinfo : EIATTR_VRC_CTA_INIT_COUNT
	.align		4
        /*0074*/ 	.byte	0x02, 0x4a
	.zero		1
	.zero		1


	//----- nvinfo : EIATTR_EXIT_INSTR_OFFSETS
	.align		4
        /*0078*/ 	.byte	0x04, 0x1c
        /*007a*/ 	.short	(.L_33 - .L_32)


	//   ....[0]....
.L_32:
        /*007c*/ 	.word	0x00000060


	//   ....[1]....
        /*0080*/ 	.word	0x000000f0


	//   ....[2]....
        /*0084*/ 	.word	0x000001c0


	//   ....[3]....
        /*0088*/ 	.word	0x00000340


	//   ....[4]....
        /*008c*/ 	.word	0x00000470


	//   ....[5]....
        /*0090*/ 	.word	0x00000590


	//   ....[6]....
        /*0094*/ 	.word	0x000006b0


	//   ....[7]....
        /*0098*/ 	.word	0x000007d0


	//   ....[8]....
        /*009c*/ 	.word	0x000008f0


	//   ....[9]....
        /*00a0*/ 	.word	0x00000a10


	//   ....[10]....
        /*00a4*/ 	.word	0x00000af0


	//   ....[11]....
        /*00a8*/ 	.word	0x00000b20


	//----- nvinfo : EIATTR_CBANK_PARAM_SIZE
	.align		4
.L_33:
        /*00ac*/ 	.byte	0x03, 0x19
        /*00ae*/ 	.short	0x001c


	//----- nvinfo : EIATTR_PARAM_CBANK
	.align		4
        /*00b0*/ 	.byte	0x04, 0x0a
        /*00b2*/ 	.short	(.L_35 - .L_34)
	.align		4
.L_34:
        /*00b4*/ 	.word	index@(.nv.constant0._Z37panel_update_kernel_range_tiled_half2ILi512ELi8EEvP6__halfiiiii)
        /*00b8*/ 	.short	0x0380
        /*00ba*/ 	.short	0x001c


	//----- nvinfo : EIATTR_SW_WAR
	.align		4
.L_35:
        /*00bc*/ 	.byte	0x04, 0x36
        /*00be*/ 	.short	(.L_37 - .L_36)
.L_36:
        /*00c0*/ 	.word	0x00000008
.L_37:


//--------------------- .nv.info._Z26panel_trsm_u12_warp_kernelILi32EEvPK6__halfPS0_iiii --------------------------
	.section	.nv.info._Z26panel_trsm_u12_warp_kernelILi32EEvPK6__halfPS0_iiii,"",@"SHT_CUDA_INFO"
	.sectionflags	@""
	.align	4


	//----- nvinfo : EIATTR_CUDA_API_VERSION
	.align		4
        /*0000*/ 	.byte	0x04, 0x37
        /*0002*/ 	.short	(.L_39 - .L_38)
.L_38:
        /*0004*/ 	.word	0x00000082


	//----- nvinfo : EIATTR_KPARAM_INFO
	.align		4
.L_39:
        /*0008*/ 	.byte	0x04, 0x17
        /*000a*/ 	.short	(.L_41 - .L_40)
.L_40:
        /*000c*/ 	.word	0x00000000
        /*0010*/ 	.short	0x0005
        /*0012*/ 	.short	0x001c
        /*0014*/ 	.byte	0x00, 0xf0, 0x11, 0x00


	//----- nvinfo : EIATTR_KPARAM_INFO
	.align		4
.L_41:
        /*0018*/ 	.byte	0x04, 0x17
        /*001a*/ 	.short	(.L_43 - .L_42)
.L_42:
        /*001c*/ 	.word	0x00000000
        /*0020*/ 	.short	0x0004
        /*0022*/ 	.short	0x0018
        /*0024*/ 	.byte	0x00, 0xf0, 0x11, 0x00


	//----- nvinfo : EIATTR_KPARAM_INFO
	.align		4
.L_43:
        /*0028*/ 	.byte	0x04, 0x17
        /*002a*/ 	.short	(.L_45 - .L_44)
.L_44:
        /*002c*/ 	.word	0x00000000
        /*0030*/ 	.short	0x0003
        /*0032*/ 	.short	0x0014
        /*0034*/ 	.byte	0x00, 0xf0, 0x11, 0x00


	//----- nvinfo : EIATTR_KPARAM_INFO
	.align		4
.L_45:
        /*0038*/ 	.byte	0x04, 0x17
        /*003a*/ 	.short	(.L_47 - .L_46)
.L_46:
        /*003c*/ 	.word	0x00000000
        /*0040*/ 	.short	0x0002
        /*0042*/ 	.short	0x0010
        /*0044*/ 	.byte	0x00, 0xf0, 0x11, 0x00


	//----- nvinfo : EIATTR_KPARAM_INFO
	.align		4
.L_47:
        /*0048*/ 	.byte	0x04, 0x17
        /*004a*/ 	.short	(.L_49 - .L_48)
.L_48:
        /*004c*/ 	.word	0x00000000
        /*0050*/ 	.short	0x0001
        /*0052*/ 	.short	0x0008
        /*0054*/ 	.byte	0x00, 0xf5, 0x21, 0x00


	//----- nvinfo : EIATTR_KPARAM_INFO
	.align		4
.L_49:
        /*0058*/ 	.byte	0x04, 0x17
        /*005a*/ 	.short	(.L_51 - .L_50)
.L_50:
        /*005c*/ 	.word	0x00000000
        /*0060*/ 	.short	0x0000
        /*0062*/ 	.short	0x0000
        /*0064*/ 	.byte	0x00, 0xf5, 0x21, 0x00


	//----- nvinfo : EIATTR_SPARSE_MMA_MASK
	.align		4
.L_51:
        /*0068*/ 	.byte	0x03, 0x50
        /*006a*/ 	.short	0x0000


	//----- nvinfo : EIATTR_MAXREG_COUNT
	.align		4
        /*006c*/ 	.byte	0x03, 0x1b
        /*006e*/ 	.short	0x00ff


	//----- nvinfo : EIATTR_NUM_BARRIERS
	.align		4
        /*0070*/ 	.byte	0x02, 0x4c
        /*0072*/ 	.byte	0x01
	.zero		1


	//----- nvinfo : EIATTR_MERCURY_ISA_VERSION
	.align		4
        /*0074*/ 	.byte	0x03, 0x5f
        /*0076*/ 	.short	0x0101


	//----- nvinfo : EIATTR_COOP_GROUP_MASK_REGIDS
	.align		4
        /*0078*/ 	.byte	0x04, 0x29
        /*007a*/ 	.short	(.L_53 - .L_52)


	//   ....[0]....
.L_52:
        /*007c*/ 	.word	0xffffffff


	//   ....[1]....
        /*0080*/ 	.word	0xffffffff


	//   ....[2]....
        /*0084*/ 	.word	0xffffffff


	//   ....[3]....
        /*0088*/ 	.word	0xffffffff


	//   ....[4]....
        /*008c*/ 	.word	0xffffffff


	//   ....[5]....
        /*0090*/ 	.word	0xffffffff


	//----- nvinfo : EIATTR_COOP_GROUP_INSTR_OFFSETS
	.align		4
.L_53:
        /*0094*/ 	.byte	0x04, 0x28
        /*0096*/ 	.short	(.L_55 - .L_54)


	//   ....[0]....
.L_54:
        /*0098*/ 	.word	0x000012d0


	//   ....[1]....
        /*009c*/ 	.word	0x00001310


	//   ....[2]....
        /*00a0*/ 	.word	0x00001330


	//   ....[3]....
        /*00a4*/ 	.word	0x00001350


	//   ....[4]....
        /*00a8*/ 	.word	0x00001370


	//   ....[5]....
        /*00ac*/ 	.word	0x000013d0


	//----- nvinfo : EIATTR_VRC_CTA_INIT_COUNT
	.align		4
.L_55:
        /*00b0*/ 	.byte	0x02, 0x4a
	.zero		1
	.zero		1


	//----- nvinfo : EIATTR_EXIT_INSTR_OFFSETS
	.align		4
        /*00b4*/ 	.byte	0x04, 0x1c
        /*00b6*/ 	.short	(.L_57 - .L_56)


	//   ....[0]....
.L_56:
        /*00b8*/ 	.word	0x00000430


	//   ....[1]....
        /*00bc*/ 	.word	0x000004d0


	//   ....[2]....
        /*00c0*/ 	.word	0x000013f0


	//----- nvinfo : EIATTR_CRS_STACK_SIZE
	.align		4
.L_57:
        /*00c4*/ 	.byte	0x04, 0x1e
        /*00c6*/ 	.short	(.L_59 - .L_58)
.L_58:
        /*00c8*/ 	.word	0x00000000


	//----- nvinfo : EIATTR_CBANK_PARAM_SIZE
	.align		4
.L_59:
        /*00cc*/ 	.byte	0x03, 0x19
        /*00ce*/ 	.short	0x0020


	//----- nvinfo : EIATTR_PARAM_CBANK
	.align		4
        /*00d0*/ 	.byte	0x04, 0x0a
        /*00d2*/ 	.short	(.L_61 - .L_60)
	.align		4
.L_60:
        /*00d4*/ 	.word	index@(.nv.constant0._Z26panel_trsm_u12_warp_kernelILi32EEvPK6__halfPS0_iiii)
        /*00d8*/ 	.short	0x0380
        /*00da*/ 	.short	0x0020


	//----- nvinfo : EIATTR_SW_WAR
	.align		4
.L_61:
        /*00dc*/ 	.byte	0x04, 0x36
        /*00de*/ 	.short	(.L_63 - .L_62)
.L_62:
        /*00e0*/ 	.word	0x00000008
.L_63:


//--------------------- .nv.info._Z41panel_pivot_prescale_and_swap_coop_kernelP6__halfiiiiiS0_PiiS1_ --------------------------
	.section	.nv.info._Z41panel_pivot_prescale_and_swap_coop_kernelP6__halfiiiiiS0_PiiS1_,"",@"SHT_CUDA_INFO"
	.sectionflags	@""
	.align	4


	//----- nvinfo : EIATTR_CUDA_API_VERSION
	.align		4
        /*0000*/ 	.byte	0x04, 0x37
        /*0002*/ 	.short	(.L_65 - .L_64)
.L_64:
        /*0004*/ 	.word	0x00000082


	//----- nvinfo : EIATTR_KPARAM_INFO
	.align		4
.L_65:
        /*0008*/ 	.byte	0x04, 0x17
        /*000a*/ 	.short	(.L_67 - .L_66)
.L_66:
        /*000c*/ 	.word	0x00000000
        /*0010*/ 	.short	0x0009
        /*0012*/ 	.short	0x0038
        /*0014*/ 	.byte	0x00, 0xf5, 0x21, 0x00


	//----- nvinfo : EIATTR_KPARAM_INFO
	.align		4
.L_67:
        /*0018*/ 	.byte	0x04, 0x17
        /*001a*/ 	.short	(.L_69 - .L_68)
.L_68:
        /*001c*/ 	.word	0x00000000
        /*0020*/ 	.short	0x0008
        /*0022*/ 	.short	0x0030
        /*0024*/ 	.byte	0x00, 0xf0, 0x11, 0x00


	//----- nvinfo : EIATTR_KPARAM_INFO
	.align		4
.L_69:
        /*0028*/ 	.byte	0x04, 0x17
        /*002a*/ 	.short	(.L_71 - .L_70)
.L_70:
        /*002c*/ 	.word	0x00000000
        /*0030*/ 	.short	0x0007
        /*0032*/ 	.short	0x0028
        /*0034*/ 	.byte	0x00, 0xf5, 0x21, 0x00


	//----- nvinfo : EIATTR_KPARAM_INFO
	.align		4
.L_71:
        /*0038*/ 	.byte	0x04, 0x17
        /*003a*/ 	.short	(.L_73 - .L_72)
.L_72:
        /*003c*/ 	.word	0x00000000
        /*0040*/ 	.short	0x0006
        /*0042*/ 	.short	0x0020
        /*0044*/ 	.byte	0x00, 0xf5, 0x21, 0x00


	//----- nvinfo : EIATTR_KPARAM_INFO
	.align		4
.L_73:
        /*0048*/ 	.byte	0x04, 0x17
        /*004a*/ 	.short	(.L_75 - .L_74)
.L_74:
        /*004c*/ 	.word	0x00000000
        /*0050*/ 	.short	0x0005
        /*0052*/ 	.short	0x0018
        /*0054*/ 	.byte	0x00, 0xf0, 0x11, 0x00


	//----- nvinfo : EIATTR_KPARAM_INFO
	.align		4
.L_75:
        /*0058*/ 	.byte	0x04, 0x17
        /*005a*/ 	.short	(.L_77 - .L_76)
.L_76:
        /*005c*/ 	.word	0x00000000
        /*0060*/ 	.short	0x0004
        /*0062*/ 	.short	0x0014
        /*0064*/ 	.byte	0x00, 0xf0, 0x11, 0x00


	//----- nvinfo : EIATTR_KPARAM_INFO
	.align		4
.L_77:
        /*0068*/ 	.byte	0x04, 0x17
        /*006a*/ 	.short	(.L_79 - .L_78)
.L_78:
        /*006c*/ 	.word	0x00000000
        /*0070*/ 	.short	0x0003
        /*0072*/ 	.short	0x0010
        /*0074*/ 	.byte	0x00, 0xf0, 0x11, 0x00


	//----- nvinfo : EIATTR_KPARAM_INFO
	.align		4
.L_79:
        /*0078*/ 	.byte	0x04, 0x17
        /*007a*/ 	.short	(.L_81 - .L_80)
.L_80:
        /*007c*/ 	.word	0x00000000
        /*0080*/ 	.short	0x0002
        /*0082*/ 	.short	0x000c
        /*0084*/ 	.byte	0x00, 0xf0, 0x11, 0x00


	//----- nvinfo : EIATTR_KPARAM_INFO
	.align		4
.L_81:
        /*0088*/ 	.byte	0x04, 0x17
        /*008a*/ 	.short	(.L_83 - .L_82)
.L_82:
        /*008c*/ 	.word	0x00000000
        /*0090*/ 	.short	0x0001
        /*0092*/ 	.short	0x0008
        /*0094*/ 	.byte	0x00, 0xf0, 0x11, 0x00


	//----- nvinfo : EIATTR_KPARAM_INFO
	.align		4
.L_83:
        /*0098*/ 	.byte	0x04, 0x17
        /*009a*/ 	.short	(.L_85 - .L_84)
.L_84:
        /*009c*/ 	.word	0x00000000
        /*00a0*/ 	.short	0x0000
        /*00a2*/ 	.short	0x0000
        /*00a4*/ 	.byte	0x00, 0xf5, 0x21, 0x00


	//----- nvinfo : EIATTR_SPARSE_MMA_MASK
	.align		4
.L_85:
        /*00a8*/ 	.byte	0x03, 0x50
        /*00aa*/ 	.short	0x0000


	//----- nvinfo : EIATTR_MAXREG_COUNT
	.align		4
        /*00ac*/ 	.byte	0x03, 0x1b
        /*00ae*/ 	.short	0x00ff


	//----- nvinfo : EIATTR_NUM_BARRIERS
	.align		4
        /*00b0*/ 	.byte	0x02, 0x4c
        /*00b2*/ 	.byte	0x01
	.zero		1


	//----- nvinfo : EIATTR_MERCURY_ISA_VERSION
	.align		4
        /*00b4*/ 	.byte	0x03, 0x5f
        /*00b6*/ 	.short	0x0101


	//----- nvinfo : EIATTR_INT_WARP_WIDE_INSTR_OFFSETS
	.align		4
        /*00b8*/ 	.byte	0x04, 0x31
        /*00ba*/ 	.short	(.L_87 - .L_86)


	//   ....[0]....
.L_86:
        /*00bc*/ 	.word	0x00000f60


	//   ....[1]....
        /*00c0*/ 	.word	0x000010a0


	//   ....[2]....
        /*00c4*/ 	.word	0x00001660


	//   ....[3]....
        /*00c8*/ 	.word	0x000017a0


	//   ....[4]....
        /*00cc*/ 	.word	0x00001ad0


	//   ....[5]....
        /*00d0*/ 	.word	0x00001c10


	//----- nvinfo : EIATTR_COOP_GROUP_MASK_REGIDS
	.align		4
.L_87:
        /*00d4*/ 	.byte	0x04, 0x29
        /*00d6*/ 	.short	(.L_89 - .L_88)


	//   ....[0]....
.L_88:
        /*00d8*/ 	.word	0xffffffff


	//   ....[1]....
        /*00dc*/ 	.word	0xffffffff


	//   ....[2]....
        /*00e0*/ 	.word	0xffffffff


	//   ....[3]....
        /*00e4*/ 	.word	0xffffffff


	//   ....[4]....
        /*00e8*/ 	.word	0xffffffff


	//   ....[5]....
        /*00ec*/ 	.word	0xffffffff


	//   ....[6]....
        /*00f0*/ 	.word	0xffffffff


	//   ....[7]....
        /*00f4*/ 	.word	0xffffffff


	//   ....[8]....
        /*00f8*/ 	.word	0xffffffff


	//   ....[9]....
        /*00fc*/ 	.word	0xffffffff


	//   ....[10]....
        /*0100*/ 	.word	0xffffffff


	//   ....[11]....
        /*0104*/ 	.word	0xffffffff


	//   ....[12]....
        /*0108*/ 	.word	0xffffffff


	//   ....[13]....
        /*010c*/ 	.word	0xffffffff


	//   ....[14]....
        /*0110*/ 	.word	0xffffffff


	//   ....[15]....
        /*0114*/ 	.word	0xffffffff


	//   ....[16]....
        /*0118*/ 	.word	0xffffffff


	//   ....[17]....
        /*011c*/ 	.word	0xffffffff


	//   ....[18]....
        /*0120*/ 	.word	0xffffffff


	//   ....[19]....
        /*0124*/ 	.word	0xffffffff


	//   ....[20]....
        /*0128*/ 	.word	0xffffffff


	//   ....[21]....
        /*012c*/ 	.word	0xffffffff


	//   ....[22]....
        /*0130*/ 	.word	0xffffffff


	//   ....[23]....
        /*0134*/ 	.word	0xffffffff


	//   ....[24]....
        /*0138*/ 	.word	0xffffffff


	//   ....[25]....
        /*013c*/ 	.word	0xffffffff


	//   ....[26]....
        /*0140*/ 	.word	0x05000007


	//   ....[27]....
        /*0144*/ 	.word	0x05000007


	//   ....[28]....
        /*0148*/ 	.word	0x05000007


	//   ....[29]....
        /*014c*/ 	.word	0x05000007


	//   ....[30]....
        /*0150*/ 	.word	0x05000007


	//   ....[31]....
        /*0154*/ 	.word	0x05000007


	//   ....[32]....
        /*0158*/ 	.word	0x05000007


	//   ....[33]....
        /*015c*/ 	.word	0x05000007


	//   ....[34]....
        /*0160*/ 	.word	0x05000007


	//   ....[35]....
        /*0164*/ 	.word	0x05000007


	//   ....[36]....
        /*0168*/ 	.word	0x05000007


	//   ....[37]....
        /*016c*/ 	.word	0x05000007


	//   ....[38]....
        /*0170*/ 	.word	0x05000007


	//   ....[39]....
        /*0174*/ 	.word	0x05000007


	//   ....[40]....
        /*0178*/ 	.word	0x05000007


	//   ....[41]....
        /*017c*/ 	.word	0x05000007


	//----- nvinfo : EIATTR_COOP_GROUP_INSTR_OFFSETS
	.align		4
.L_89:
        /*0180*/ 	.byte	0x04, 0x28
        /*0182*/ 	.short	(.L_91 - .L_90)


	//   ....[0]....
.L_90:
        /*0184*/ 	.word	0x00000810


	//   ....[1]....
        /*0188*/ 	.word	0x00000850


	//   ....[2]....
        /*018c*/ 	.word	0x000008d0


	//   ....[3]....
        /*0190*/ 	.word	0x000008e0


	//   ....[4]....
        /*0194*/ 	.word	0x00000930


	//   ....[5]....
        /*0198*/ 	.word	0x00000940


	//   ....[6]....
        /*019c*/ 	.word	0x000009a0


	//   ....[7]....
        /*01a0*/ 	.word	0x000009b0


	//   ....[8]....
        /*01a4*/ 	.word	0x00000a00


	//   ....[9]....
        /*01a8*/ 	.word	0x00000a10


	//   ....[10]....
        /*01ac*/ 	.word	0x00000b90


	//   ....[11]....
        /*01b0*/ 	.word	0x00000bd0


	//   ....[12]....
        /*01b4*/ 	.word	0x00000bf0


	//   ....[13]....
        /*01b8*/ 	.word	0x00000c30


	//   ....[14]....
        /*01bc*/ 	.word	0x00000c50


	//   ....[15]....
        /*01c0*/ 	.word	0x00000c70


	//   ....[16]....
        /*01c4*/ 	.word	0x00000cb0


	//   ....[17]....
        /*01c8*/ 	.word	0x00000cd0


	//   ....[18]....
        /*01cc*/ 	.word	0x00000d20


	//   ....[19]....
        /*01d0*/ 	.word	0x00000d30


	//   ....[20]....
        /*01d4*/ 	.word	0x00000ea0


	//   ....[21]....
        /*01d8*/ 	.word	0x00001150


	//   ....[22]....
        /*01dc*/ 	.word	0x000015e0


	//   ....[23]....
        /*01e0*/ 	.word	0x00001850


	//   ....[24]....
        /*01e4*/ 	.word	0x00001a50


	//   ....[25]....
        /*01e8*/ 	.word	0x00001cc0


	//   ....[26]....
        /*01ec*/ 	.word	0x00001f70


	//   ....[27]....
        /*01f0*/ 	.word	0x00001fc0


	//   ....[28]....
        /*01f4*/ 	.word	0x00002050


	//   ....[29]....
        /*01f8*/ 	.word	0x000020b0


	//   ....[30]....
        /*01fc*/ 	.word	0x00002140


	//   ....[31]....
        /*0200*/ 	.word	0x000021a0


	//   ....[32]....
        /*0204*/ 	.word	0x00002230


	//   ....[33]....
        /*0208*/ 	.word	0x00002290


	//   ....[34]....
        /*020c*/ 	.word	0x00002320


	//   ....[35]....
        /*0210*/ 	.word	0x00002380


	//   ....[36]....
        /*0214*/ 	.word	0x00002410


	//   ....[37]....
        /*0218*/ 	.word	0x000024c0


	//   ....[38]....
        /*021c*/ 	.word	0x00002570


	//   ....[39]....
        /*0220*/ 	.word	0x00002620


	//   ....[40]....
        /*0224*/ 	.word	0x000026d0


	//   ....[41]....
        /*0228*/ 	.word	0x00002780


	//----- nvinfo : EIATTR_VRC_CTA_INIT_COUNT
	.align		4
.L_91:
        /*022c*/ 	.byte	0x02, 0x4a
	.zero		1
	.zero		1


	//----- nvinfo : EIATTR_EXIT_INSTR_OFFSETS
	.align		4
        /*0230*/ 	.byte	0x04, 0x1c
        /*0232*/ 	.short	(.L_93 - .L_92)


	//   ....[0]....
.L_92:
        /*0234*/ 	.word	0x00000060


	//   ....[1]....
        /*0238*/ 	.word	0x00001d60


	//   ....[2]....
        /*023c*/ 	.word	0x00001da0


	//   ....[3]....
        /*0240*/ 	.word	0x00001f10


	//----- nvinfo : EIATTR_CRS_STACK_SIZE
	.align		4
.L_93:
        /*0244*/ 	.byte	0x04, 0x1e
        /*0246*/ 	.short	(.L_95 - .L_94)
.L_94:
        /*0248*/ 	.word	0x00000000


	//----- nvinfo : EIATTR_CBANK_PARAM_SIZE
	.align		4
.L_95:
        /*024c*/ 	.byte	0x03, 0x19
        /*024e*/ 	.short	0x0040


	//----- nvinfo : EIATTR_PARAM_CBANK
	.align		4
        /*0250*/ 	.byte	0x04, 0x0a
        /*0252*/ 	.short	(.L_97 - .L_96)
	.align		4
.L_96:
        /*0254*/ 	.word	index@(.nv.constant0._Z41panel_pivot_prescale_and_swap_coop_kernelP6__halfiiiiiS0_PiiS1_)
        /*0258*/ 	.short	0x0380
        /*025a*/ 	.short	0x0040


	//----- nvinfo : EIATTR_SW_WAR
	.align		4
.L_97:
        /*025c*/ 	.byte	0x04, 0x36
        /*025e*/ 	.short	(.L_99 - .L_98)
.L_98:
        /*0260*/ 	.word	0x00000008
.L_99:


//--------------------- .nv.callgraph             --------------------------
	.section	.nv.callgraph,"",@"SHT_CUDA_CALLGRAPH"
	.align	4
	.sectionentsize	8
	.align		4
        /*0000*/ 	.word	0x00000000
	.align		4
        /*0004*/ 	.word	0xffffffff
	.align		4
        /*0008*/ 	.word	0x00000000
	.align		4
        /*000c*/ 	.word	0xfffffffe
	.align		4
        /*0010*/ 	.word	0x00000000
	.align		4
        /*0014*/ 	.word	0xfffffffd
	.align		4
        /*0018*/ 	.word	0x00000000
	.align		4
        /*001c*/ 	.word	0xfffffffc


//--------------------- .text._Z37panel_update_kernel_range_tiled_half2ILi512ELi8EEvP6__halfiiiii --------------------------
	.section	.text._Z37panel_update_kernel_range_tiled_half2ILi512ELi8EEvP6__halfiiiii,"ax",@progbits
	.align	128
        .global         _Z37panel_update_kernel_range_tiled_half2ILi512ELi8EEvP6__halfiiiii
        .type           _Z37panel_update_kernel_range_tiled_half2ILi512ELi8EEvP6__halfiiiii,@function
        .size           _Z37panel_update_kernel_range_tiled_half2ILi512ELi8EEvP6__halfiiiii,(.L_x_85 - _Z37panel_update_kernel_range_tiled_half2ILi512ELi8EEvP6__halfiiiii)
        .other          _Z37panel_update_kernel_range_tiled_half2ILi512ELi8EEvP6__halfiiiii,@"STO_CUDA_ENTRY STV_DEFAULT"
_Z37panel_update_kernel_range_tiled_half2ILi512ELi8EEvP6__halfiiiii:
.text._Z37panel_update_kernel_range_tiled_half2ILi512ELi8EEvP6__halfiiiii:
[----:B------:R-:W-:Y:S01]  /*0000*/  LDC R1, c[0x0][0x37c] ;  /* 0x0000df00ff017b82 */ /* 0x000fe20000000800 */
[----:B------:R-:W0:Y:S07]  /*0010*/  LDCU UR4, c[0x0][0x398] ;  /* 0x00007300ff0477ac */ /* 0x000e2e0008000800 */
[----:B------:R-:W1:Y:S01]  /*0020*/  LDC R17, c[0x0][0x388] ;  /* 0x0000e200ff117b82 */ /* 0x000e620000000800 */
[----:B------:R-:W0:Y:S02]  /*0030*/  LDCU UR5, c[0x0][0x390] ;  /* 0x00007200ff0577ac */ /* 0x000e240008000800 */
[----:B0-----:R-:W-:-:S06]  /*0040*/  UIADD3 UR4, UPT, UPT, UR4, UR5, URZ ;  /* 0x0000000504047290 */ /* 0x001fcc000fffe0ff */
[----:B-1----:R-:W-:-:S13]  /*0050*/  ISETP.LE.AND P0, PT, R17, UR4, PT ;  /* 0x0000000411007c0c */ /* 0x002fda000bf03270 */
[----:B------:R-:W-:Y:S05]  /*0060*/  @P0 EXIT ;  /* 0x000000000000094d */ /* 0x000fea0003800000 */
[----:B------:R-:W0:Y:S01]  /*0070*/  S2R R0, SR_CTAID.Y ;  /* 0x0000000000007919 */ /* 0x000e220000002600 */
[----:B------:R-:W1:Y:S01]  /*0080*/  S2UR UR6, SR_CTAID.X ;  /* 0x00000000000679c3 */ /* 0x000e620000002500 */
[----:B------:R-:W-:Y:S01]  /*0090*/  UIADD3 UR5, UPT, UPT, UR4, 0x1, URZ ;  /* 0x0000000104057890 */ /* 0x000fe2000fffe0ff */
[----:B------:R-:W0:Y:S02]  /*00a0*/  S2R R3, SR_TID.X ;  /* 0x0000000000037919 */ /* 0x000e240000002100 */
[----:B0-----:R-:W-:-:S05]  /*00b0*/  IMAD R3, R0, 0x100, R3 ;  /* 0x0000010000037824 */ /* 0x001fca00078e0203 */
[----:B------:R-:W-:Y:S01]  /*00c0*/  LEA R2, R3, UR5, 0x1 ;  /* 0x0000000503027c11 */ /* 0x000fe2000f8e08ff */
[----:B-1----:R-:W-:-:S03]  /*00d0*/  ULEA UR5, UR6, UR5, 0x3 ;  /* 0x0000000506057291 */ /* 0x002fc6000f8e18ff */
[----:B------:R-:W-:-:S13]  /*00e0*/  ISETP.GE.AND P0, PT, R2, R17, PT ;  /* 0x000000110200720c */ /* 0x000fda0003f06270 */
[----:B------:R-:W-:Y:S05]  /*00f0*/  @P0 EXIT ;  /* 0x000000000000094d */ /* 0x000fea0003800000 */
[----:B------:R-:W0:Y:S01]  /*0100*/  LDC R16, c[0x0][0x394] ;  /* 0x0000e500ff107b82 */ /* 0x000e220000000800 */
[----:B------:R-:W-:Y:S01]  /*0110*/  USHF.R.S32.HI UR8, URZ, 0x1f, UR4 ;  /* 0x0000001fff087899 */ /* 0x000fe20008011404 */
[----:B------:R-:W-:Y:S01]  /*0120*/  VIADD R8, R2, 0x1 ;  /* 0x0000000102087836 */ /* 0x000fe20000000000 */
[----:B------:R-:W-:Y:S01]  /*0130*/  SHF.R.S32.HI R3, RZ, 0x1f, R2 ;  /* 0x0000001fff037819 */ /* 0x000fe20000011402 */
[----:B------:R-:W1:Y:S01]  /*0140*/  LDCU.64 UR6, c[0x0][0x358] ;  /* 0x00006b00ff0677ac */ /* 0x000e620008000a00 */
[----:B------:R-:W-:Y:S02]  /*0150*/  IMAD.U32 R6, RZ, RZ, UR4 ;  /* 0x00000004ff067e24 */ /* 0x000fe4000f8e00ff */
[----:B------:R-:W-:Y:S01]  /*0160*/  IMAD.U32 R7, RZ, RZ, UR8 ;  /* 0x00000008ff077e24 */ /* 0x000fe2000f8e00ff */
[----:B------:R-:W2:Y:S01]  /*0170*/  LDC R9, c[0x0][0x38c] ;  /* 0x0000e300ff097b82 */ /* 0x000ea20000000800 */
[----:B------:R-:W-:-:S07]  /*0180*/  ISETP.GE.AND P0, PT, R8, R17, PT ;  /* 0x000000110800720c */ /* 0x000fce0003f06270 */
[----:B------:R-:W3:Y:S01]  /*0190*/  LDC.64 R4, c[0x0][0x380] ;  /* 0x0000e000ff047b82 */ /* 0x000ee20000000a00 */
[----:B0-----:R-:W-:Y:S01]  /*01a0*/  ISETP.LE.AND P1, PT, R16, UR5, PT ;  /* 0x0000000510007c0c */ /* 0x001fe2000bf23270 */
[----:B--2---:R-:W-:-:S12]  /*01b0*/  IMAD.WIDE R12, R9, UR4, R2 ;  /* 0x00000004090c7c25 */ /* 0x004fd8000f8e0202 */
[----:B-1----:R-:W-:Y:S05]  /*01c0*/  @P1 EXIT ;  /* 0x000000000000194d */ /* 0x002fea0003800000 */
[----:B------:R-:W-:Y:S01]  /*01d0*/  IMAD.WIDE R20, R9, UR5, R2 ;  /* 0x0000000509147c25 */ /* 0x000fe2000f8e0202 */
[----:B---3--:R-:W-:-:S03]  /*01e0*/  LEA R14, P1, R12, R4, 0x1 ;  /* 0x000000040c0e7211 */ /* 0x008fc600078208ff */
[----:B------:R-:W-:Y:S01]  /*01f0*/  IMAD.WIDE R18, R9, UR5, R6 ;  /* 0x0000000509127c25 */ /* 0x000fe2000f8e0206 */
[-C--:B------:R-:W-:Y:S02]  /*0200*/  LEA R10, P2, R20, R4.reuse, 0x1 ;  /* 0x00000004140a7211 */ /* 0x080fe400078408ff */
[-C--:B------:R-:W-:Y:S02]  /*0210*/  LEA.HI.X R15, R12, R5.reuse, R13, 0x1, P1 ;  /* 0x000000050c0f7211 */ /* 0x080fe400008f0c0d */
[-C--:B------:R-:W-:Y:S02]  /*0220*/  LEA.HI.X R11, R20, R5.reuse, R21, 0x1, P2 ;  /* 0x00000005140b7211 */ /* 0x080fe400010f0c15 */
[C---:B------:R-:W-:Y:S01]  /*0230*/  LEA R12, P1, R18.reuse, R4, 0x1 ;  /* 0x00000004120c7211 */ /* 0x040fe200078208ff */
[----:B------:R-:W2:Y:S03]  /*0240*/  @!P0 LDG.E.U16.CONSTANT R21, desc[UR6][R14.64+0x2] ;  /* 0x000002060e158981 */ /* 0x000ea6000c1e9500 */
[----:B------:R-:W-:Y:S01]  /*0250*/  LEA.HI.X R13, R18, R5, R19, 0x1, P1 ;  /* 0x00000005120d7211 */ /* 0x000fe200008f0c13 */
[----:B------:R-:W2:Y:S04]  /*0260*/  LDG.E.U16.CONSTANT R0, desc[UR6][R14.64] ;  /* 0x000000060e007981 */ /* 0x000ea8000c1e9500 */
[----:B------:R-:W3:Y:S04]  /*0270*/  @!P0 LDG.E.U16 R19, desc[UR6][R10.64+0x2] ;  /* 0x000002060a138981 */ /* 0x000ee8000c1e1500 */
[----:B------:R-:W3:Y:S04]  /*0280*/  LDG.E.U16 R18, desc[UR6][R10.64] ;  /* 0x000000060a127981 */ /* 0x000ee8000c1e1500 */
[----:B------:R-:W4:Y:S01]  /*0290*/  LDG.E.U16.CONSTANT R13, desc[UR6][R12.64] ;  /* 0x000000060c0d7981 */ /* 0x000f22000c1e9500 */
[----:B------:R-:W-:-:S06]  /*02a0*/  UIADD3 UR4, UPT, UPT, UR5, 0x1, URZ ;  /* 0x0000000105047890 */ /* 0x000fcc000fffe0ff */
[----:B------:R-:W-:Y:S02]  /*02b0*/  ISETP.LE.AND P1, PT, R16, UR4, PT ;  /* 0x0000000410007c0c */ /* 0x000fe4000bf23270 */
[----:B------:R-:W-:-:S04]  /*02c0*/  @P0 PRMT R21, RZ, 0x7610, R21 ;  /* 0x00007610ff150816 */ /* 0x000fc80000000015 */
[----:B--2---:R-:W-:Y:S02]  /*02d0*/  PRMT R0, R0, 0x5410, R21 ;  /* 0x0000541000007816 */ /* 0x004fe40000000015 */
[----:B------:R-:W-:-:S04]  /*02e0*/  @P0 PRMT R19, RZ, 0x7610, R19 ;  /* 0x00007610ff130816 */ /* 0x000fc80000000013 */
[----:B---3--:R-:W-:-:S05]  /*02f0*/  PRMT R18, R18, 0x5410, R19 ;  /* 0x0000541012127816 */ /* 0x008fca0000000013 */
[----:B----4-:R-:W-:-:S05]  /*0300*/  HFMA2 R13, -R0, R13.H0_H0, R18 ;  /* 0x2000000d000d7231 */ /* 0x010fca0000000112 */
[----:B------:R-:W-:Y:S01]  /*0310*/  PRMT R14, R13, 0x7632, R14 ;  /* 0x000076320d0e7816 */ /* 0x000fe2000000000e */
[----:B------:R0:W-:Y:S04]  /*0320*/  STG.E.U16 desc[UR6][R10.64], R13 ;  /* 0x0000000d0a007986 */ /* 0x0001e8000c101506 */
[----:B------:R0:W-:Y:S01]  /*0330*/  @!P0 STG.E.U16 desc[UR6][R10.64+0x2], R14 ;  /* 0x0000020e0a008986 */ /* 0x0001e2000c101506 */
[----:B------:R-:W-:Y:S05]  /*0340*/  @P1 EXIT ;  /* 0x000000000000194d */ /* 0x000fea0003800000 */
[----:B------:R-:W-:Y:S01]  /*0350*/  ISETP.GE.AND P1, PT, R8, R17, PT ;  /* 0x000000110800720c */ /* 0x000fe20003f26270 */
[----:B0-----:R-:W-:-:S04]  /*0360*/  IMAD.WIDE R12, R9, UR4, R6 ;  /* 0x00000004090c7c25 */ /* 0x001fc8000f8e0206 */
[----:B------:R-:W-:Y:S01]  /*0370*/  IMAD.WIDE R14, R9, UR4, R2 ;  /* 0x00000004090e7c25 */ /* 0x000fe2000f8e0202 */
[-C--:B------:R-:W-:Y:S02]  /*0380*/  LEA R18, P2, R12, R4.reuse, 0x1 ;  /* 0x000000040c127211 */ /* 0x080fe400078408ff */
[----:B------:R-:W-:Y:S02]  /*0390*/  LEA R10, P3, R14, R4, 0x1 ;  /* 0x000000040e0a7211 */ /* 0x000fe400078608ff */
[----:B------:R-:W-:-:S03]  /*03a0*/  LEA.HI.X R19, R12, R5, R13, 0x1, P2 ;  /* 0x000000050c137211 */ /* 0x000fc600010f0c0d */
[----:B------:R-:W-:Y:S02]  /*03b0*/  @P1 PRMT R13, RZ, 0x7610, R13 ;  /* 0x00007610ff0d1816 */ /* 0x000fe4000000000d */
[----:B------:R-:W-:Y:S01]  /*03c0*/  LEA.HI.X R11, R14, R5, R15, 0x1, P3 ;  /* 0x000000050e0b7211 */ /* 0x000fe200018f0c0f */
[----:B------:R-:W2:Y:S04]  /*03d0*/  LDG.E.U16.CONSTANT R19, desc[UR6][R18.64] ;  /* 0x0000000612137981 */ /* 0x000ea8000c1e9500 */
[----:B------:R-:W3:Y:S04]  /*03e0*/  @!P1 LDG.E.U16 R13, desc[UR6][R10.64+0x2] ;  /* 0x000002060a0d9981 */ /* 0x000ee8000c1e1500 */
[----:B------:R-:W3:Y:S01]  /*03f0*/  LDG.E.U16 R8, desc[UR6][R10.64] ;  /* 0x000000060a087981 */ /* 0x000ee2000c1e1500 */
[----:B------:R-:W-:-:S06]  /*0400*/  UIADD3 UR4, UPT, UPT, UR5, 0x2, URZ ;  /* 0x0000000205047890 */ /* 0x000fcc000fffe0ff */
[----:B------:R-:W-:Y:S02]  /*0410*/  ISETP.LE.AND P2, PT, R16, UR4, PT ;  /* 0x0000000410007c0c */ /* 0x000fe4000bf43270 */
[----:B---3--:R-:W-:-:S05]  /*0420*/  PRMT R8, R8, 0x5410, R13 ;  /* 0x0000541008087816 */ /* 0x008fca000000000d */
[----:B--2---:R-:W-:-:S05]  /*0430*/  HFMA2 R19, -R0, R19.H0_H0, R8 ;  /* 0x2000001300137231 */ /* 0x004fca0000000108 */
[----:B------:R-:W-:Y:S01]  /*0440*/  PRMT R8, R19, 0x7632, R8 ;  /* 0x0000763213087816 */ /* 0x000fe20000000008 */
[----:B------:R0:W-:Y:S04]  /*0450*/  STG.E.U16 desc[UR6][R10.64], R19 ;  /* 0x000000130a007986 */ /* 0x0001e8000c101506 */
[----:B------:R0:W-:Y:S01]  /*0460*/  @!P0 STG.E.U16 desc[UR6][R10.64+0x2], R8 ;  /* 0x000002080a008986 */ /* 0x0001e2000c101506 */
[----:B------:R-:W-:Y:S05]  /*0470*/  @P2 EXIT ;  /* 0x000000000000294d */ /* 0x000fea0003800000 */
[----:B------:R-:W-:-:S04]  /*0480*/  IMAD.WIDE R12, R9, UR4, R6 ;  /* 0x00000004090c7c25 */ /* 0x000fc8000f8e0206 */
[----:B------:R-:W-:Y:S01]  /*0490*/  IMAD.WIDE R14, R9, UR4, R2 ;  /* 0x00000004090e7c25 */ /* 0x000fe2000f8e0202 */
[-C--:B------:R-:W-:Y:S02]  /*04a0*/  LEA R18, P2, R12, R4.reuse, 0x1 ;  /* 0x000000040c127211 */ /* 0x080fe400078408ff */
[----:B0-----:R-:W-:Y:S02]  /*04b0*/  LEA R10, P3, R14, R4, 0x1 ;  /* 0x000000040e0a7211 */ /* 0x001fe400078608ff */
[-CC-:B------:R-:W-:Y:S02]  /*04c0*/  LEA.HI.X R19, R12, R5.reuse, R13.reuse, 0x1, P2 ;  /* 0x000000050c137211 */ /* 0x180fe400010f0c0d */
[----:B------:R-:W-:Y:S02]  /*04d0*/  @P1 PRMT R13, RZ, 0x7610, R13 ;  /* 0x00007610ff0d1816 */ /* 0x000fe4000000000d */
[----:B------:R-:W-:Y:S02]  /*04e0*/  LEA.HI.X R11, R14, R5, R15, 0x1, P3 ;  /* 0x000000050e0b7211 */ /* 0x000fe400018f0c0f */
        /* <DEDUP_REMOVED lines=85> */
[-C--:B0-----:R-:W-:Y:S02]  /*0a40*/  LEA R8, P2, R6, R4.reuse, 0x1 ;  /* 0x0000000406087211 */ /* 0x081fe400078408ff */
[----:B------:R-:W-:Y:S02]  /*0a50*/  LEA R4, P3, R2, R4, 0x1 ;  /* 0x0000000402047211 */ /* 0x000fe400078608ff */
[-C--:B------:R-:W-:Y:S02]  /*0a60*/  LEA.HI.X R9, R6, R5.reuse, R7, 0x1, P2 ;  /* 0x0000000506097211 */ /* 0x080fe400010f0c07 */
[--C-:B------:R-:W-:Y:S02]  /*0a70*/  LEA.HI.X R5, R2, R5, R3.reuse, 0x1, P3 ;  /* 0x0000000502057211 */ /* 0x100fe400018f0c03 */
[----:B------:R-:W-:Y:S02]  /*0a80*/  @P1 PRMT R3, RZ, 0x7610, R3 ;  /* 0x00007610ff031816 */ /* 0x000fe40000000003 */
[----:B------:R-:W2:Y:S04]  /*0a90*/  LDG.E.U16.CONSTANT R9, desc[UR6][R8.64] ;  /* 0x0000000608097981 */ /* 0x000ea8000c1e9500 */
[----:B------:R-:W3:Y:S04]  /*0aa0*/  @!P1 LDG.E.U16 R3, desc[UR6][R4.64+0x2] ;  /* 0x0000020604039981 */ /* 0x000ee8000c1e1500 */
[----:B------:R-:W3:Y:S02]  /*0ab0*/  LDG.E.U16 R2, desc[UR6][R4.64] ;  /* 0x0000000604027981 */ /* 0x000ee4000c1e1500 */
[----:B---3--:R-:W-:-:S05]  /*0ac0*/  PRMT R2, R2, 0x5410, R3 ;  /* 0x0000541002027816 */ /* 0x008fca0000000003 */
[----:B--2---:R-:W-:-:S05]  /*0ad0*/  HFMA2 R9, -R0, R9.H0_H0, R2 ;  /* 0x2000000900097231 */ /* 0x004fca0000000102 */
[----:B------:R0:W-:Y:S01]  /*0ae0*/  STG.E.U16 desc[UR6][R4.64], R9 ;  /* 0x0000000904007986 */ /* 0x0001e2000c101506 */
[----:B------:R-:W-:Y:S05]  /*0af0*/  @P0 EXIT ;  /* 0x000000000000094d */ /* 0x000fea0003800000 */
[----:B------:R-:W-:-:S05]  /*0b00*/  PRMT R2, R9, 0x7632, R2 ;  /* 0x0000763209027816 */ /* 0x000fca0000000002 */
[----:B------:R-:W-:Y:S01]  /*0b10*/  STG.E.U16 desc[UR6][R4.64+0x2], R2 ;  /* 0x0000020204007986 */ /* 0x000fe2000c101506 */
[----:B------:R-:W-:Y:S05]  /*0b20*/  EXIT ;  /* 0x000000000000794d */ /* 0x000fea0003800000 */
.L_x_0:
[----:B------:R-:W-:-:S00]  /*0b30*/  BRA `(.L_x_0) ;  /* 0xfffffffc00fc7947 */ /* 0x000fc0000383ffff */
[----:B------:R-:W-:-:S00]  /*0b40*/  NOP ;  /* 0x0000000000007918 */ /* 0x000fc00000000000 */
        /* <DEDUP_REMOVED lines=11> */
.L_x_85:


//--------------------- .text._Z26panel_trsm_u12_warp_kernelILi32EEvPK6__halfPS0_iiii --------------------------
	.section	.text._Z26panel_trsm_u12_warp_kernelILi32EEvPK6__halfPS0_iiii,"ax",@progbits
	.align	128
        .global         _Z26panel_trsm_u12_warp_kernelILi32EEvPK6__halfPS0_iiii
        .type           _Z26panel_trsm_u12_warp_kernelILi32EEvPK6__halfPS0_iiii,@function
        .size           _Z26panel_trsm_u12_warp_kernelILi32EEvPK6__halfPS0_iiii,(.L_x_86 - _Z26panel_trsm_u12_warp_kernelILi32EEvPK6__halfPS0_iiii)
        .other          _Z26panel_trsm_u12_warp_kernelILi32EEvPK6__halfPS0_iiii,@"STO_CUDA_ENTRY STV_DEFAULT"
_Z26panel_trsm_u12_warp_kernelILi32EEvPK6__halfPS0_iiii:
.text._Z26panel_trsm_u12_warp_kernelILi32EEvPK6__halfPS0_iiii:
[----:B------:R-:W-:Y:S01]  /*0000*/  LDC R1, c[0x0][0x37c] ;  /* 0x0000df00ff017b82 */ /* 0x000fe20000000800 */
[----:B------:R-:W0:Y:S01]  /*0010*/  S2R R0, SR_TID.X ;  /* 0x0000000000007919 */ /* 0x000e220000002100 */
[----:B------:R-:W1:Y:S01]  /*0020*/  LDCU UR4, c[0x0][0x398] ;  /* 0x00007300ff0477ac */ /* 0x000e620008000800 */
[----:B------:R-:W-:Y:S01]  /*0030*/  BSSY.RECONVERGENT B0, `(.L_x_1) ;  /* 0x0000037000007945 */ /* 0x000fe20003800200 */
[----:B------:R-:W2:Y:S01]  /*0040*/  LDCU.64 UR6, c[0x0][0x358] ;  /* 0x00006b00ff0677ac */ /* 0x000ea20008000a00 */
[----:B------:R-:W3:Y:S01]  /*0050*/  LDCU UR12, c[0x0][0x398] ;  /* 0x00007300ff0c77ac */ /* 0x000ee20008000800 */
[----:B------:R-:W4:Y:S01]  /*0060*/  LDCU.64 UR8, c[0x0][0x390] ;  /* 0x00007200ff0877ac */ /* 0x000f220008000a00 */
[----:B------:R-:W0:Y:S01]  /*0070*/  LDCU.64 UR10, c[0x0][0x380] ;  /* 0x00007000ff0a77ac */ /* 0x000e220008000a00 */
[----:B-1----:R-:W-:-:S05]  /*0080*/  MOV R2, UR4 ;  /* 0x0000000400027c02 */ /* 0x002fca0008000f00 */
[----:B------:R-:W-:-:S05]  /*0090*/  IMAD R3, R2, R2, RZ ;  /* 0x0000000202037224 */ /* 0x000fca00078e02ff */
[----:B0-----:R-:W-:-:S13]  /*00a0*/  ISETP.GE.U32.AND P0, PT, R0, R3, PT ;  /* 0x000000030000720c */ /* 0x001fda0003f06070 */
[----:B--234-:R-:W-:Y:S05]  /*00b0*/  @P0 BRA `(.L_x_2) ;  /* 0x0000000000b80947 */ /* 0x01cfea0003800000 */
[----:B------:R-:W-:Y:S01]  /*00c0*/  IABS R4, R2 ;  /* 0x0000000200047213 */ /* 0x000fe20000000000 */
[----:B------:R-:W0:Y:S01]  /*00d0*/  S2R R11, SR_CgaCtaId ;  /* 0x00000000000b7919 */ /* 0x000e220000008800 */
[----:B------:R-:W1:Y:S01]  /*00e0*/  LDC R5, c[0x0][0x360] ;  /* 0x0000d800ff057b82 */ /* 0x000e620000000800 */
[----:B------:R-:W-:Y:S01]  /*00f0*/  HFMA2 R8, -RZ, RZ, 0, 0 ;  /* 0x00000000ff087431 */ /* 0x000fe200000001ff */
[----:B------:R-:W2:Y:S01]  /*0100*/  I2F.RP R7, R4 ;  /* 0x0000000400077306 */ /* 0x000ea20000209400 */
[----:B------:R-:W-:Y:S02]  /*0110*/  MOV R6, 0x400 ;  /* 0x0000040000067802 */ /* 0x000fe40000000f00 */
[----:B------:R-:W-:-:S05]  /*0120*/  ISETP.NE.AND P0, PT, R2, RZ, PT ;  /* 0x000000ff0200720c */ /* 0x000fca0003f05270 */
[----:B--2---:R-:W2:Y:S01]  /*0130*/  MUFU.RCP R7, R7 ;  /* 0x0000000700077308 */ /* 0x004ea20000001000 */
[----:B0-----:R-:W-:Y:S02]  /*0140*/  LEA R6, R11, R6, 0x18 ;  /* 0x000000060b067211 */ /* 0x001fe400078ec0ff */
[----:B--2---:R-:W-:-:S06]  /*0150*/  IADD3 R9, PT, PT, R7, 0xffffffe, RZ ;  /* 0x0ffffffe07097810 */ /* 0x004fcc0007ffe0ff */
[----:B------:R-:W0:Y:S02]  /*0160*/  F2I.FTZ.U32.TRUNC.NTZ R9, R9 ;  /* 0x0000000900097305 */ /* 0x000e24000021f000 */
[----:B0-----:R-:W-:-:S05]  /*0170*/  IADD3 R13, PT, PT, RZ, -R9, RZ ;  /* 0x80000009ff0d7210 */ /* 0x001fca0007ffe0ff */
[----:B------:R-:W-:-:S04]  /*0180*/  IMAD R13, R13, R4, RZ ;  /* 0x000000040d0d7224 */ /* 0x000fc800078e02ff */
[----:B------:R-:W-:Y:S01]  /*0190*/  IMAD.HI.U32 R7, R9, R13, R8 ;  /* 0x0000000d09077227 */ /* 0x000fe200078e0008 */
[----:B------:R-:W-:Y:S02]  /*01a0*/  LOP3.LUT R8, RZ, R2, RZ, 0x33, !PT ;  /* 0x00000002ff087212 */ /* 0x000fe400078e33ff */
[----:B-1----:R-:W-:-:S07]  /*01b0*/  MOV R9, R0 ;  /* 0x0000000000097202 */ /* 0x002fce0000000f00 */
.L_x_3:
[----:B0-----:R-:W-:Y:S02]  /*01c0*/  IABS R12, R9 ;  /* 0x00000009000c7213 */ /* 0x001fe40000000000 */
[----:B------:R-:W-:-:S03]  /*01d0*/  MOV R2, UR12 ;  /* 0x0000000c00027c02 */ /* 0x000fc60008000f00 */
[----:B------:R-:W-:Y:S01]  /*01e0*/  IMAD.HI.U32 R10, R7, R12, RZ ;  /* 0x0000000c070a7227 */ /* 0x000fe200078e00ff */
[----:B------:R-:W-:-:S04]  /*01f0*/  IABS R14, R2 ;  /* 0x00000002000e7213 */ /* 0x000fc80000000000 */
[----:B------:R-:W-:-:S05]  /*0200*/  IADD3 R11, PT, PT, -R10, RZ, RZ ;  /* 0x000000ff0a0b7210 */ /* 0x000fca0007ffe1ff */
[----:B------:R-:W-:-:S05]  /*0210*/  IMAD R11, R14, R11, R12 ;  /* 0x0000000b0e0b7224 */ /* 0x000fca00078e020c */
[----:B------:R-:W-:-:S13]  /*0220*/  ISETP.GT.U32.AND P2, PT, R4, R11, PT ;  /* 0x0000000b0400720c */ /* 0x000fda0003f44070 */
[----:B------:R-:W-:Y:S02]  /*0230*/  @!P2 IADD3 R11, PT, PT, R11, -R14, RZ ;  /* 0x8000000e0b0ba210 */ /* 0x000fe40007ffe0ff */
[----:B------:R-:W-:Y:S02]  /*0240*/  @!P2 IADD3 R10, PT, PT, R10, 0x1, RZ ;  /* 0x000000010a0aa810 */ /* 0x000fe40007ffe0ff */
[----:B------:R-:W-:Y:S02]  /*0250*/  ISETP.GE.U32.AND P1, PT, R11, R4, PT ;  /* 0x000000040b00720c */ /* 0x000fe40003f26070 */
[----:B------:R-:W-:-:S04]  /*0260*/  LOP3.LUT R11, R9, R2, RZ, 0x3c, !PT ;  /* 0x00000002090b7212 */ /* 0x000fc800078e3cff */
[----:B------:R-:W-:-:S07]  /*0270*/  ISETP.GE.AND P3, PT, R11, RZ, PT ;  /* 0x000000ff0b00720c */ /* 0x000fce0003f66270 */
[----:B------:R-:W-:-:S06]  /*0280*/  @P1 IADD3 R10, PT, PT, R10, 0x1, RZ ;  /* 0x000000010a0a1810 */ /* 0x000fcc0007ffe0ff */
[----:B------:R-:W-:-:S04]  /*0290*/  @!P3 IADD3 R10, PT, PT, -R10, RZ, RZ ;  /* 0x000000ff0a0ab210 */ /* 0x000fc80007ffe1ff */
[----:B------:R-:W-:-:S04]  /*02a0*/  SEL R14, R8, R10, !P0 ;  /* 0x0000000a080e7207 */ /* 0x000fc80004000000 */
[C---:B------:R-:W-:Y:S02]  /*02b0*/  IADD3 R15, PT, PT, -R14.reuse, RZ, RZ ;  /* 0x000000ff0e0f7210 */ /* 0x040fe40007ffe1ff */
[----:B------:R-:W-:-:S03]  /*02c0*/  IADD3 R13, PT, PT, R14, UR9, RZ ;  /* 0x000000090e0d7c10 */ /* 0x000fc6000fffe0ff */
[----:B------:R-:W-:-:S05]  /*02d0*/  IMAD R15, R2, R15, R9 ;  /* 0x0000000f020f7224 */ /* 0x000fca00078e0209 */
[----:B------:R-:W-:-:S04]  /*02e0*/  IADD3 R10, PT, PT, R15, UR9, RZ ;  /* 0x000000090f0a7c10 */ /* 0x000fc8000fffe0ff */
[----:B------:R-:W-:-:S03]  /*02f0*/  SHF.R.S32.HI R11, RZ, 0x1f, R10 ;  /* 0x0000001fff0b7819 */ /* 0x000fc6000001140a */
[----:B------:R-:W-:-:S03]  /*0300*/  IMAD.WIDE R10, R13, UR8, R10 ;  /* 0x000000080d0a7c25 */ /* 0x000fc6000f8e020a */
[----:B------:R-:W-:-:S04]  /*0310*/  LEA R12, P1, R10, UR10, 0x1 ;  /* 0x0000000a0a0c7c11 */ /* 0x000fc8000f8208ff */
[----:B------:R-:W-:-:S05]  /*0320*/  LEA.HI.X R13, R10, UR11, R11, 0x1, P1 ;  /* 0x0000000b0a0d7c11 */ /* 0x000fca00088f0c0b */
[----:B------:R-:W2:Y:S01]  /*0330*/  LDG.E.U16.CONSTANT R12, desc[UR6][R12.64] ;  /* 0x000000060c0c7981 */ /* 0x000ea2000c1e9500 */
[----:B------:R-:W-:Y:S02]  /*0340*/  LEA R15, R14, R15, 0x5 ;  /* 0x0000000f0e0f7211 */ /* 0x000fe400078e28ff */
[----:B------:R-:W-:Y:S02]  /*0350*/  IADD3 R9, PT, PT, R5, R9, RZ ;  /* 0x0000000905097210 */ /* 0x000fe40007ffe0ff */
[----:B------:R-:W-:Y:S02]  /*0360*/  LEA R15, R15, R6, 0x1 ;  /* 0x000000060f0f7211 */ /* 0x000fe400078e08ff */
[----:B------:R-:W-:-:S03]  /*0370*/  ISETP.GE.AND P1, PT, R9, R3, PT ;  /* 0x000000030900720c */ /* 0x000fc60003f26270 */
[----:B--2---:R0:W-:Y:S10]  /*0380*/  STS.U16 [R15], R12 ;  /* 0x0000000c0f007388 */ /* 0x0041f40000000400 */
[----:B------:R-:W-:Y:S05]  /*0390*/  @!P1 BRA `(.L_x_3) ;  /* 0xfffffffc00889947 */ /* 0x000fea000383ffff */
.L_x_2:
[----:B------:R-:W-:Y:S05]  /*03a0*/  BSYNC.RECONVERGENT B0 ;  /* 0x0000000000007941 */ /* 0x000fea0003800200 */
.L_x_1:
[----:B------:R-:W1:Y:S01]  /*03b0*/  LDC R4, c[0x0][0x360] ;  /* 0x0000d800ff047b82 */ /* 0x000e620000000800 */
[----:B------:R-:W2:Y:S01]  /*03c0*/  LDCU UR5, c[0x0][0x39c] ;  /* 0x00007380ff0577ac */ /* 0x000ea20008000800 */
[----:B------:R-:W-:-:S06]  /*03d0*/  SHF.R.U32.HI R3, RZ, 0x5, R0 ;  /* 0x00000005ff037819 */ /* 0x000fcc0000011600 */
[----:B------:R-:W3:Y:S01]  /*03e0*/  S2UR UR4, SR_CTAID.X ;  /* 0x00000000000479c3 */ /* 0x000ee20000002500 */
[----:B-1----:R-:W-:-:S05]  /*03f0*/  SHF.R.U32.HI R4, RZ, 0x5, R4 ;  /* 0x00000005ff047819 */ /* 0x002fca0000011604 */
[----:B---3--:R-:W-:Y:S02]  /*0400*/  IMAD R3, R4, UR4, R3 ;  /* 0x0000000404037c24 */ /* 0x008fe4000f8e0203 */
[----:B------:R-:W-:Y:S03]  /*0410*/  BAR.SYNC.DEFER_BLOCKING 0x0 ;  /* 0x0000000000007b1d */ /* 0x000fe60000010000 */
[----:B--2---:R-:W-:-:S13]  /*0420*/  ISETP.GE.AND P0, PT, R3, UR5, PT ;  /* 0x0000000503007c0c */ /* 0x004fda000bf06270 */
[----:B------:R-:W-:Y:S05]  /*0430*/  @P0 EXIT ;  /* 0x000000000000094d */ /* 0x000fea0003800000 */
[----:B------:R-:W1:Y:S01]  /*0440*/  LDCU UR5, c[0x0][0x390] ;  /* 0x00007200ff0577ac */ /* 0x000e620008000800 */
[----:B------:R-:W-:Y:S01]  /*0450*/  ISETP.GE.AND P0, PT, R2, 0x1, PT ;  /* 0x000000010200780c */ /* 0x000fe20003f06270 */
[----:B------:R-:W2:Y:S01]  /*0460*/  LDCU.64 UR8, c[0x0][0x388] ;  /* 0x00007100ff0877ac */ /* 0x000ea20008000a00 */
[----:B-1----:R-:W-:Y:S02]  /*0470*/  USHF.R.S32.HI UR4, URZ, 0x1f, UR5 ;  /* 0x0000001fff047899 */ /* 0x002fe40008011405 */
[----:B------:R-:W-:-:S04]  /*0480*/  IMAD.WIDE.U32 R4, R3, UR5, RZ ;  /* 0x0000000503047c25 */ /* 0x000fc8000f8e00ff */
[----:B------:R-:W-:Y:S01]  /*0490*/  IMAD R3, R3, UR4, RZ ;  /* 0x0000000403037c24 */ /* 0x000fe2000f8e02ff */
[----:B--2---:R-:W-:-:S04]  /*04a0*/  LEA R2, P1, R4, UR8, 0x1 ;  /* 0x0000000804027c11 */ /* 0x004fc8000f8208ff */
[----:B------:R-:W-:-:S04]  /*04b0*/  IADD3 R3, PT, PT, R5, R3, RZ ;  /* 0x0000000305037210 */ /* 0x000fc80007ffe0ff */
[----:B------:R-:W-:Y:S01]  /*04c0*/  LEA.HI.X R3, R4, UR9, R3, 0x1, P1 ;  /* 0x0000000904037c11 */ /* 0x000fe200088f0c03 */
[----:B------:R-:W-:Y:S06]  /*04d0*/  @!P0 EXIT ;  /* 0x000000000000894d */ /* 0x000fec0003800000 */
[----:B------:R-:W1:Y:S01]  /*04e0*/  S2UR UR5, SR_CgaCtaId ;  /* 0x00000000000579c3 */ /* 0x000e620000008800 */
[----:B------:R-:W-:Y:S01]  /*04f0*/  UMOV UR4, 0x400 ;  /* 0x0000040000047882 */ /* 0x000fe20000000000 */
[----:B------:R-:W-:Y:S01]  /*0500*/  LOP3.LUT R0, R0, 0x1f, RZ, 0xc0, !PT ;  /* 0x0000001f00007812 */ /* 0x000fe200078ec0ff */
[----:B------:R-:W-:-:S03]  /*0510*/  HFMA2 R9, -RZ, RZ, 0, 0 ;  /* 0x00000000ff097431 */ /* 0x000fc600000001ff */
[----:B------:R-:W-:Y:S01]  /*0520*/  LOP3.LUT R8, RZ, R0, RZ, 0x33, !PT ;  /* 0x00000000ff087212 */ /* 0x000fe200078e33ff */
[----:B-1----:R-:W-:-:S06]  /*0530*/  ULEA UR4, UR5, UR4, 0x18 ;  /* 0x0000000405047291 */ /* 0x002fcc000f8ec0ff */
[----:B------:R-:W-:-:S04]  /*0540*/  LEA R10, R0, UR4, 0x6 ;  /* 0x00000004000a7c11 */ /* 0x000fc8000f8e30ff */
[----:B------:R-:W-:-:S07]  /*0550*/  IADD3 R10, PT, PT, R10, 0x4000, RZ ;  /* 0x000040000a0a7810 */ /* 0x000fce0007ffe0ff */
.L_x_13:
[----:B------:R-:W-:Y:S01]  /*0560*/  ISETP.NE.AND P0, PT, R0, RZ, PT ;  /* 0x000000ff0000720c */ /* 0x000fe20003f05270 */
[----:B------:R-:W-:-:S12]  /*0570*/  IMAD.WIDE.U32 R4, R9, 0x2, R2 ;  /* 0x0000000209047825 */ /* 0x000fd800078e0002 */
[----:B------:R-:W2:Y:S01]  /*0580*/  @!P0 LDG.E.U16 R6, desc[UR6][R4.64] ;  /* 0x0000000604068981 */ /* 0x000ea2000c1e1500 */
[----:B------:R-:W-:Y:S01]  /*0590*/  ISETP.GE.U32.AND P1, PT, R0, R9, PT ;  /* 0x000000090000720c */ /* 0x000fe20003f26070 */
[----:B------:R-:W-:Y:S01]  /*05a0*/  BSSY.RECONVERGENT B0, `(.L_x_4) ;  /* 0x00000d2000007945 */ /* 0x000fe20003800200 */
[----:B------:R-:W-:Y:S02]  /*05b0*/  MOV R11, RZ ;  /* 0x000000ff000b7202 */ /* 0x000fe40000000f00 */
[----:B------:R-:W-:Y:S01]  /*05c0*/  MOV R16, RZ ;  /* 0x000000ff00107202 */ /* 0x000fe20000000f00 */
[----:B--2---:R-:W-:-:S08]  /*05d0*/  @!P0 HADD2.F32 R11, -RZ, R6.H0_H0 ;  /* 0x20000006ff0b8230 */ /* 0x004fd00000004100 */
[----:B------:R-:W-:Y:S05]  /*05e0*/  @P1 BRA `(.L_x_5) ;  /* 0x0000000c00341947 */ /* 0x000fea0003800000 */
[----:B------:R-:W-:Y:S01]  /*05f0*/  IADD3 R6, PT, PT, R8, R9, RZ ;  /* 0x0000000908067210 */ /* 0x000fe20007ffe0ff */
[----:B------:R-:W-:Y:S01]  /*0600*/  BSSY.RECONVERGENT B1, `(.L_x_6) ;  /* 0x0000063000017945 */ /* 0x000fe20003800200 */
[----:B------:R-:W-:Y:S02]  /*0610*/  MOV R16, RZ ;  /* 0x000000ff00107202 */ /* 0x000fe40000000f00 */
[C---:B------:R-:W-:Y:S02]  /*0620*/  ISETP.GE.U32.AND P1, PT, R6.reuse, 0x1e0, PT ;  /* 0x000001e00600780c */ /* 0x040fe40003f26070 */
[----:B0-----:R-:W-:Y:S02]  /*0630*/  LEA.HI R12, R6, 0x1, RZ, 0x1b ;  /* 0x00000001060c7811 */ /* 0x001fe400078fd8ff */
[----:B------:R-:W-:Y:S02]  /*0640*/  MOV R13, R0 ;  /* 0x00000000000d7202 */ /* 0x000fe40000000f00 */
[----:B------:R-:W-:-:S04]  /*0650*/  LOP3.LUT R23, R12, 0xf, RZ, 0xc0, !PT ;  /* 0x0000000f0c177812 */ /* 0x000fc800078ec0ff */
[----:B------:R-:W-:-:S03]  /*0660*/  ISETP.NE.AND P2, PT, R23, RZ, PT ;  /* 0x000000ff1700720c */ /* 0x000fc60003f45270 */
[----:B------:R-:W-:Y:S10]  /*0670*/  @!P1 BRA `(.L_x_7) ;  /* 0x00000004006c9947 */ /* 0x000ff40003800000 */
[----:B------:R-:W-:Y:S01]  /*0680*/  LOP3.LUT R15, R12, 0xffffff0, RZ, 0xc0, !PT ;  /* 0x0ffffff00c0f7812 */ /* 0x000fe200078ec0ff */
[----:B------:R-:W-:Y:S01]  /*0690*/  HFMA2 R16, -RZ, RZ, 0, 0 ;  /* 0x00000000ff107431 */ /* 0x000fe200000001ff */
[----:B------:R-:W-:Y:S02]  /*06a0*/  LEA R14, R9, R10, 0x1 ;  /* 0x0000000a090e7211 */ /* 0x000fe400078e08ff */
[----:B------:R-:W-:Y:S02]  /*06b0*/  MOV R13, R0 ;  /* 0x00000000000d7202 */ /* 0x000fe40000000f00 */
[----:B------:R-:W-:-:S07]  /*06c0*/  IADD3 R15, PT, PT, -R15, RZ, RZ ;  /* 0x000000ff0f0f7210 */ /* 0x000fce0007ffe1ff */
.L_x_8:
[----:B------:R-:W-:Y:S01]  /*06d0*/  IMAD.WIDE.U32 R6, R13, 0x2, R2 ;  /* 0x000000020d067825 */ /* 0x000fe200078e0002 */
[----:B------:R-:W0:Y:S04]  /*06e0*/  LDS.U16 R25, [R14+-0x4000] ;  /* 0xffc000000e197984 */ /* 0x000e280000000400 */
[----:B------:R-:W2:Y:S04]  /*06f0*/  LDG.E.U16 R26, desc[UR6][R6.64] ;  /* 0x00000006061a7981 */ /* 0x000ea8000c1e1500 */
[----:B------:R-:W3:Y:S04]  /*0700*/  LDG.E.U16 R24, desc[UR6][R6.64+0x40] ;  /* 0x0000400606187981 */ /* 0x000ee8000c1e1500 */
[----:B------:R-:W4:Y:S04]  /*0710*/  LDG.E.U16 R19, desc[UR6][R6.64+0x80] ;  /* 0x0000800606137981 */ /* 0x000f28000c1e1500 */
[----:B------:R-:W5:Y:S04]  /*0720*/  LDG.E.U16 R21, desc[UR6][R6.64+0xc0] ;  /* 0x0000c00606157981 */ /* 0x000f68000c1e1500 */
[----:B------:R-:W5:Y:S04]  /*0730*/  LDG.E.U16 R20, desc[UR6][R6.64+0x100] ;  /* 0x0001000606147981 */ /* 0x000f68000c1e1500 */
[----:B------:R-:W5:Y:S04]  /*0740*/  LDG.E.U16 R18, desc[UR6][R6.64+0x140] ;  /* 0x0001400606127981 */ /* 0x000f68000c1e1500 */
[----:B------:R-:W5:Y:S04]  /*0750*/  LDG.E.U16 R17, desc[UR6][R6.64+0x180] ;  /* 0x0001800606117981 */ /* 0x000f68000c1e1500 */
[----:B------:R-:W1:Y:S04]  /*0760*/  LDS.U16 R22, [R14+-0x3800] ;  /* 0xffc800000e167984 */ /* 0x000e680000000400 */
[----:B------:R-:W-:Y:S01]  /*0770*/  LDS.U16 R28, [R14+0x800] ;  /* 0x000800000e1c7984 */ /* 0x000fe20000000400 */
[----:B0-----:R-:W-:-:S02]  /*0780*/  HADD2.F32 R25, -RZ, R25.H0_H0 ;  /* 0x20000019ff197230 */ /* 0x001fc40000004100 */
[----:B-1----:R-:W-:Y:S02]  /*0790*/  HADD2.F32 R27, -RZ, R22.H0_H0 ;  /* 0x20000016ff1b7230 */ /* 0x002fe40000004100 */
[----:B------:R-:W-:Y:S01]  /*07a0*/  LDS.U16 R22, [R14+-0x2800] ;  /* 0xffd800000e167984 */ /* 0x000fe20000000400 */
[----:B--2---:R-:W-:-:S05]  /*07b0*/  HADD2.F32 R26, -RZ, R26.H0_H0 ;  /* 0x2000001aff1a7230 */ /* 0x004fca0000004100 */
[----:B------:R-:W-:Y:S02]  /*07c0*/  FFMA R26, R25, R26, R16 ;  /* 0x0000001a191a7223 */ /* 0x000fe40000000010 */
[----:B------:R-:W0:Y:S04]  /*07d0*/  LDS.U16 R25, [R14+-0x3000] ;  /* 0xffd000000e197984 */ /* 0x000e280000000400 */
[----:B------:R-:W2:Y:S01]  /*07e0*/  LDG.E.U16 R16, desc[UR6][R6.64+0x1c0] ;  /* 0x0001c00606107981 */ /* 0x000ea2000c1e1500 */
[----:B---3--:R-:W-:Y:S02]  /*07f0*/  HADD2.F32 R24, -RZ, R24.H0_H0 ;  /* 0x20000018ff187230 */ /* 0x008fe40000004100 */
[----:B----4-:R-:W-:-:S03]  /*0800*/  HADD2.F32 R19, -RZ, R19.H0_H0 ;  /* 0x20000013ff137230 */ /* 0x010fc60000004100 */
[----:B------:R-:W-:Y:S02]  /*0810*/  FFMA R24, R27, R24, R26 ;  /* 0x000000181b187223 */ /* 0x000fe4000000001a */
[----:B------:R-:W1:Y:S01]  /*0820*/  LDS.U16 R26, [R14+-0x2000] ;  /* 0xffe000000e1a7984 */ /* 0x000e620000000400 */
[----:B-----5:R-:W-:Y:S02]  /*0830*/  HADD2.F32 R21, -RZ, R21.H0_H0 ;  /* 0x20000015ff157230 */ /* 0x020fe40000004100 */
[----:B------:R-:W-:Y:S01]  /*0840*/  HADD2.F32 R20, -RZ, R20.H0_H0 ;  /* 0x20000014ff147230 */ /* 0x000fe20000004100 */
[----:B------:R-:W-:Y:S01]  /*0850*/  LDS.U16 R27, [R14+-0x800] ;  /* 0xfff800000e1b7984 */ /* 0x000fe20000000400 */
[----:B0-----:R-:W-:-:S05]  /*0860*/  HADD2.F32 R25, -RZ, R25.H0_H0 ;  /* 0x20000019ff197230 */ /* 0x001fca0000004100 */
[----:B------:R-:W-:Y:S02]  /*0870*/  FFMA R24, R25, R19, R24 ;  /* 0x0000001319187223 */ /* 0x000fe40000000018 */
[----:B------:R-:W3:Y:S01]  /*0880*/  LDG.E.U16 R19, desc[UR6][R6.64+0x200] ;  /* 0x0002000606137981 */ /* 0x000ee2000c1e1500 */
[----:B------:R-:W-:Y:S02]  /*0890*/  HADD2.F32 R25, -RZ, R22.H0_H0 ;  /* 0x20000016ff197230 */ /* 0x000fe40000004100 */
[----:B-1----:R-:W-:-:S03]  /*08a0*/  HADD2.F32 R26, -RZ, R26.H0_H0 ;  /* 0x2000001aff1a7230 */ /* 0x002fc60000004100 */
[----:B------:R-:W-:Y:S02]  /*08b0*/  FFMA R25, R25, R21, R24 ;  /* 0x0000001519197223 */ /* 0x000fe40000000018 */
[----:B------:R-:W0:Y:S04]  /*08c0*/  LDS.U16 R21, [R14+-0x1800] ;  /* 0xffe800000e157984 */ /* 0x000e280000000400 */
[----:B------:R-:W4:Y:S01]  /*08d0*/  LDG.E.U16 R24, desc[UR6][R6.64+0x240] ;  /* 0x0002400606187981 */ /* 0x000f22000c1e1500 */
[----:B------:R-:W-:-:S03]  /*08e0*/  FFMA R25, R26, R20, R25 ;  /* 0x000000141a197223 */ /* 0x000fc60000000019 */
[----:B------:R-:W1:Y:S04]  /*08f0*/  LDS.U16 R26, [R14+-0x1000] ;  /* 0xfff000000e1a7984 */ /* 0x000e680000000400 */
[----:B------:R-:W5:Y:S01]  /*0900*/  LDG.E.U16 R20, desc[UR6][R6.64+0x280] ;  /* 0x0002800606147981 */ /* 0x000f62000c1e1500 */
[----:B------:R-:W-:Y:S02]  /*0910*/  HADD2.F32 R18, -RZ, R18.H0_H0 ;  /* 0x20000012ff127230 */ /* 0x000fe40000004100 */
[----:B------:R-:W-:Y:S02]  /*0920*/  HADD2.F32 R17, -RZ, R17.H0_H0 ;  /* 0x20000011ff117230 */ /* 0x000fe40000004100 */
[----:B0-----:R-:W-:Y:S02]  /*0930*/  HADD2.F32 R22, -RZ, R21.H0_H0 ;  /* 0x20000015ff167230 */ /* 0x001fe40000004100 */
[----:B------:R-:W5:Y:S03]  /*0940*/  LDG.E.U16 R21, desc[UR6][R6.64+0x340] ;  /* 0x0003400606157981 */ /* 0x000f66000c1e1500 */
[----:B------:R-:W-:-:S02]  /*0950*/  FFMA R25, R22, R18, R25 ;  /* 0x0000001216197223 */ /* 0x000fc40000000019 */
[----:B------:R-:W5:Y:S01]  /*0960*/  LDG.E.U16 R18, desc[UR6][R6.64+0x2c0] ;  /* 0x0002c00606127981 */ /* 0x000f62000c1e1500 */
[----:B-1----:R-:W-:-:S03]  /*0970*/  HADD2.F32 R26, -RZ, R26.H0_H0 ;  /* 0x2000001aff1a7230 */ /* 0x002fc60000004100 */
[----:B------:R-:W5:Y:S02]  /*0980*/  LDG.E.U16 R22, desc[UR6][R6.64+0x300] ;  /* 0x0003000606167981 */ /* 0x000f64000c1e1500 */
[----:B------:R-:W-:Y:S02]  /*0990*/  FFMA R26, R26, R17, R25 ;  /* 0x000000111a1a7223 */ /* 0x000fe40000000019 */
[----:B------:R-:W5:Y:S04]  /*09a0*/  LDG.E.U16 R17, desc[UR6][R6.64+0x380] ;  /* 0x0003800606117981 */ /* 0x000f68000c1e1500 */
[----:B------:R0:W5:Y:S01]  /*09b0*/  LDG.E.U16 R25, desc[UR6][R6.64+0x3c0] ;  /* 0x0003c00606197981 */ /* 0x000162000c1e1500 */
[----:B------:R-:W-:Y:S02]  /*09c0*/  HADD2.F32 R27, -RZ, R27.H0_H0 ;  /* 0x2000001bff1b7230 */ /* 0x000fe40000004100 */
[----:B0-----:R-:W-:Y:S01]  /*09d0*/  HADD2.F32 R7, -RZ, R28.H0_H0 ;  /* 0x2000001cff077230 */ /* 0x001fe20000004100 */
[----:B------:R-:W-:Y:S01]  /*09e0*/  LDS.U16 R6, [R14+0x1800] ;  /* 0x001800000e067984 */ /* 0x000fe20000000400 */
[----:B------:R-:W-:-:S04]  /*09f0*/  IADD3 R15, PT, PT, R15, 0x10, RZ ;  /* 0x000000100f0f7810 */ /* 0x000fc80007ffe0ff */
[----:B------:R-:W-:Y:S02]  /*0a00*/  ISETP.NE.AND P1, PT, R15, RZ, PT ;  /* 0x000000ff0f00720c */ /* 0x000fe40003f25270 */
[----:B------:R-:W-:Y:S01]  /*0a10*/  IADD3 R13, PT, PT, R13, 0x200, RZ ;  /* 0x000002000d0d7810 */ /* 0x000fe20007ffe0ff */
[----:B--2---:R-:W-:-:S05]  /*0a20*/  HADD2.F32 R16, -RZ, R16.H0_H0 ;  /* 0x20000010ff107230 */ /* 0x004fca0000004100 */
[----:B------:R-:W-:Y:S02]  /*0a30*/  FFMA R16, R27, R16, R26 ;  /* 0x000000101b107223 */ /* 0x000fe4000000001a */
[----:B------:R-:W0:Y:S01]  /*0a40*/  LDS.U16 R26, [R14] ;  /* 0x000000000e1a7984 */ /* 0x000e220000000400 */
[----:B---3--:R-:W-:Y:S02]  /*0a50*/  HADD2.F32 R19, -RZ, R19.H0_H0 ;  /* 0x20000013ff137230 */ /* 0x008fe40000004100 */
[----:B0-----:R-:W-:-:S05]  /*0a60*/  HADD2.F32 R27, -RZ, R26.H0_H0 ;  /* 0x2000001aff1b7230 */ /* 0x001fca0000004100 */
[----:B------:R-:W-:Y:S02]  /*0a70*/  FFMA R16, R27, R19, R16 ;  /* 0x000000131b107223 */ /* 0x000fe40000000010 */
[----:B------:R-:W0:Y:S01]  /*0a80*/  LDS.U16 R19, [R14+0x1000] ;  /* 0x001000000e137984 */ /* 0x000e220000000400 */
[----:B----4-:R-:W-:-:S05]  /*0a90*/  HADD2.F32 R24, -RZ, R24.H0_H0 ;  /* 0x20000018ff187230 */ /* 0x010fca0000004100 */
[----:B------:R-:W-:Y:S02]  /*0aa0*/  FFMA R24, R7, R24, R16 ;  /* 0x0000001807187223 */ /* 0x000fe40000000010 */
[----:B------:R-:W1:Y:S01]  /*0ab0*/  LDS.U16 R7, [R14+0x2000] ;  /* 0x002000000e077984 */ /* 0x000e620000000400 */
[----:B-----5:R-:W-:-:S03]  /*0ac0*/  HADD2.F32 R20, -RZ, R20.H0_H0 ;  /* 0x20000014ff147230 */ /* 0x020fc60000004100 */
[----:B------:R-:W2:Y:S01]  /*0ad0*/  LDS.U16 R16, [R14+0x2800] ;  /* 0x002800000e107984 */ /* 0x000ea20000000400 */
[----:B0-----:R-:W-:-:S05]  /*0ae0*/  HADD2.F32 R19, -RZ, R19.H0_H0 ;  /* 0x20000013ff137230 */ /* 0x001fca0000004100 */
[----:B------:R-:W-:Y:S02]  /*0af0*/  FFMA R24, R19, R20, R24 ;  /* 0x0000001413187223 */ /* 0x000fe40000000018 */
[----:B------:R-:W0:Y:S04]  /*0b00*/  LDS.U16 R19, [R14+0x3000] ;  /* 0x003000000e137984 */ /* 0x000e280000000400 */
[----:B------:R3:W4:Y:S01]  /*0b10*/  LDS.U16 R20, [R14+0x3800] ;  /* 0x003800000e147984 */ /* 0x0007220000000400 */
[----:B------:R-:W-:Y:S02]  /*0b20*/  HADD2.F32 R27, -RZ, R6.H0_H0 ;  /* 0x20000006ff1b7230 */ /* 0x000fe40000004100 */
[----:B------:R-:W-:Y:S02]  /*0b30*/  HADD2.F32 R18, -RZ, R18.H0_H0 ;  /* 0x20000012ff127230 */ /* 0x000fe40000004100 */
[----:B-1----:R-:W-:-:S02]  /*0b40*/  HADD2.F32 R7, -RZ, R7.H0_H0 ;  /* 0x20000007ff077230 */ /* 0x002fc40000004100 */
[----:B------:R-:W-:Y:S02]  /*0b50*/  HADD2.F32 R22, -RZ, R22.H0_H0 ;  /* 0x20000016ff167230 */ /* 0x000fe40000004100 */
[----:B------:R-:W-:Y:S01]  /*0b60*/  FFMA R18, R27, R18, R24 ;  /* 0x000000121b127223 */ /* 0x000fe20000000018 */
[----:B--2---:R-:W-:Y:S02]  /*0b70*/  HADD2.F32 R16, -RZ, R16.H0_H0 ;  /* 0x20000010ff107230 */ /* 0x004fe40000004100 */
[----:B------:R-:W-:Y:S02]  /*0b80*/  HADD2.F32 R21, -RZ, R21.H0_H0 ;  /* 0x20000015ff157230 */ /* 0x000fe40000004100 */
[----:B------:R-:W-:Y:S01]  /*0b90*/  FFMA R7, R7, R22, R18 ;  /* 0x0000001607077223 */ /* 0x000fe20000000012 */
[----:B------:R-:W-:-:S03]  /*0ba0*/  HADD2.F32 R17, -RZ, R17.H0_H0 ;  /* 0x20000011ff117230 */ /* 0x000fc60000004100 */
[----:B------:R-:W-:Y:S01]  /*0bb0*/  FFMA R7, R16, R21, R7 ;  /* 0x0000001510077223 */ /* 0x000fe20000000007 */
[----:B------:R-:W-:Y:S01]  /*0bc0*/  HADD2.F32 R25, -RZ, R25.H0_H0 ;  /* 0x20000019ff197230 */ /* 0x000fe20000004100 */
[----:B---3--:R-:W-:Y:S01]  /*0bd0*/  IADD3 R14, PT, PT, R14, 0x8000, RZ ;  /* 0x000080000e0e7810 */ /* 0x008fe20007ffe0ff */
[----:B0-----:R-:W-:Y:S02]  /*0be0*/  HADD2.F32 R6, -RZ, R19.H0_H0 ;  /* 0x20000013ff067230 */ /* 0x001fe40000004100 */
[----:B----4-:R-:W-:-:S03]  /*0bf0*/  HADD2.F32 R19, -RZ, R20.H0_H0 ;  /* 0x20000014ff137230 */ /* 0x010fc60000004100 */
[----:B------:R-:W-:-:S04]  /*0c00*/  FFMA R6, R6, R17, R7 ;  /* 0x0000001106067223 */ /* 0x000fc80000000007 */
[----:B------:R-:W-:Y:S01]  /*0c10*/  FFMA R16, R19, R25, R6 ;  /* 0x0000001913107223 */ /* 0x000fe20000000006 */
[----:B------:R-:W-:Y:S06]  /*0c20*/  @P1 BRA `(.L_x_8) ;  /* 0xfffffff800a81947 */ /* 0x000fec000383ffff */
.L_x_7:
[----:B------:R-:W-:Y:S05]  /*0c30*/  BSYNC.RECONVERGENT B1 ;  /* 0x0000000000017941 */ /* 0x000fea0003800200 */
.L_x_6:
[----:B------:R-:W-:Y:S01]  /*0c40*/  LOP3.LUT R25, R12, 0x7, RZ, 0xc0, !PT ;  /* 0x000000070c197812 */ /* 0x000fe200078ec0ff */
[----:B------:R-:W-:Y:S06]  /*0c50*/  @!P2 BRA `(.L_x_5) ;  /* 0x000000040098a947 */ /* 0x000fec0003800000 */
[----:B------:R-:W-:Y:S01]  /*0c60*/  ISETP.GE.U32.AND P1, PT, R23, 0x8, PT ;  /* 0x000000081700780c */ /* 0x000fe20003f26070 */
[----:B------:R-:W-:Y:S01]  /*0c70*/  BSSY.RECONVERGENT B1, `(.L_x_9) ;  /* 0x000002f000017945 */ /* 0x000fe20003800200 */
[----:B------:R-:W-:-:S11]  /*0c80*/  ISETP.NE.AND P2, PT, R25, RZ, PT ;  /* 0x000000ff1900720c */ /* 0x000fd60003f45270 */
[----:B------:R-:W-:Y:S05]  /*0c90*/  @!P1 BRA `(.L_x_10) ;  /* 0x0000000000b09947 */ /* 0x000fea0003800000 */
[----:B------:R-:W-:-:S05]  /*0ca0*/  IMAD.WIDE.U32 R6, R13, 0x2, R2 ;  /* 0x000000020d067825 */ /* 0x000fca00078e0002 */
[----:B------:R-:W2:Y:S04]  /*0cb0*/  LDG.E.U16 R21, desc[UR6][R6.64] ;  /* 0x0000000606157981 */ /* 0x000ea8000c1e1500 */
[----:B------:R-:W3:Y:S04]  /*0cc0*/  LDG.E.U16 R22, desc[UR6][R6.64+0x40] ;  /* 0x0000400606167981 */ /* 0x000ee8000c1e1500 */
[----:B------:R-:W4:Y:S04]  /*0cd0*/  LDG.E.U16 R19, desc[UR6][R6.64+0x80] ;  /* 0x0000800606137981 */ /* 0x000f28000c1e1500 */
[----:B------:R-:W5:Y:S04]  /*0ce0*/  LDG.E.U16 R17, desc[UR6][R6.64+0xc0] ;  /* 0x0000c00606117981 */ /* 0x000f68000c1e1500 */
[----:B------:R-:W5:Y:S04]  /*0cf0*/  LDG.E.U16 R18, desc[UR6][R6.64+0x100] ;  /* 0x0001000606127981 */ /* 0x000f68000c1e1500 */
[----:B------:R-:W5:Y:S04]  /*0d00*/  LDG.E.U16 R15, desc[UR6][R6.64+0x140] ;  /* 0x00014006060f7981 */ /* 0x000f68000c1e1500 */
[----:B------:R-:W5:Y:S04]  /*0d10*/  LDG.E.U16 R14, desc[UR6][R6.64+0x180] ;  /* 0x00018006060e7981 */ /* 0x000f68000c1e1500 */
[----:B------:R0:W5:Y:S01]  /*0d20*/  LDG.E.U16 R20, desc[UR6][R6.64+0x1c0] ;  /* 0x0001c00606147981 */ /* 0x000162000c1e1500 */
[----:B------:R-:W-:-:S02]  /*0d30*/  LEA R23, R13, R9, 0x5 ;  /* 0x000000090d177211 */ /* 0x000fc400078e28ff */
[----:B------:R-:W-:Y:S02]  /*0d40*/  IADD3 R13, PT, PT, R13, 0x100, RZ ;  /* 0x000001000d0d7810 */ /* 0x000fe40007ffe0ff */
[----:B------:R-:W-:-:S05]  /*0d50*/  LEA R23, R23, UR4, 0x1 ;  /* 0x0000000417177c11 */ /* 0x000fca000f8e08ff */
[----:B------:R-:W1:Y:S04]  /*0d60*/  LDS.U16 R26, [R23] ;  /* 0x00000000171a7984 */ /* 0x000e680000000400 */
[----:B------:R-:W1:Y:S04]  /*0d70*/  LDS.U16 R24, [R23+0x800] ;  /* 0x0008000017187984 */ /* 0x000e680000000400 */
[----:B0-----:R-:W-:Y:S04]  /*0d80*/  LDS.U16 R6, [R23+0x2000] ;  /* 0x0020000017067984 */ /* 0x001fe80000000400 */
[----:B------:R-:W0:Y:S01]  /*0d90*/  LDS.U16 R7, [R23+0x3000] ;  /* 0x0030000017077984 */ /* 0x000e220000000400 */
[----:B-1----:R-:W-:-:S02]  /*0da0*/  HADD2.F32 R27, -RZ, R26.H0_H0 ;  /* 0x2000001aff1b7230 */ /* 0x002fc40000004100 */
[----:B------:R-:W-:Y:S02]  /*0db0*/  HADD2.F32 R24, -RZ, R24.H0_H0 ;  /* 0x20000018ff187230 */ /* 0x000fe40000004100 */
[----:B0-----:R-:W-:Y:S02]  /*0dc0*/  HADD2.F32 R7, -RZ, R7.H0_H0 ;  /* 0x20000007ff077230 */ /* 0x001fe40000004100 */
[----:B--2---:R-:W-:Y:S02]  /*0dd0*/  HADD2.F32 R28, -RZ, R21.H0_H0 ;  /* 0x20000015ff1c7230 */ /* 0x004fe40000004100 */
[----:B------:R-:W0:Y:S01]  /*0de0*/  LDS.U16 R21, [R23+0x1000] ;  /* 0x0010000017157984 */ /* 0x000e220000000400 */
[----:B---3--:R-:W-:Y:S02]  /*0df0*/  HADD2.F32 R22, -RZ, R22.H0_H0 ;  /* 0x20000016ff167230 */ /* 0x008fe40000004100 */
[----:B------:R-:W-:Y:S02]  /*0e00*/  FFMA R27, R27, R28, R16 ;  /* 0x0000001c1b1b7223 */ /* 0x000fe40000000010 */
[----:B------:R-:W1:Y:S01]  /*0e10*/  LDS.U16 R16, [R23+0x1800] ;  /* 0x0018000017107984 */ /* 0x000e620000000400 */
[----:B----4-:R-:W-:-:S02]  /*0e20*/  HADD2.F32 R19, -RZ, R19.H0_H0 ;  /* 0x20000013ff137230 */ /* 0x010fc40000004100 */
[----:B------:R-:W-:Y:S02]  /*0e30*/  FFMA R27, R24, R22, R27 ;  /* 0x00000016181b7223 */ /* 0x000fe4000000001b */
[----:B------:R-:W2:Y:S01]  /*0e40*/  LDS.U16 R22, [R23+0x2800] ;  /* 0x0028000017167984 */ /* 0x000ea20000000400 */
[----:B-----5:R-:W-:-:S03]  /*0e50*/  HADD2.F32 R17, -RZ, R17.H0_H0 ;  /* 0x20000011ff117230 */ /* 0x020fc60000004100 */
[----:B------:R-:W3:Y:S01]  /*0e60*/  LDS.U16 R24, [R23+0x3800] ;  /* 0x0038000017187984 */ /* 0x000ee20000000400 */
[----:B------:R-:W-:Y:S02]  /*0e70*/  HADD2.F32 R18, -RZ, R18.H0_H0 ;  /* 0x20000012ff127230 */ /* 0x000fe40000004100 */
[----:B------:R-:W-:Y:S02]  /*0e80*/  HADD2.F32 R14, -RZ, R14.H0_H0 ;  /* 0x2000000eff0e7230 */ /* 0x000fe40000004100 */
[----:B------:R-:W-:Y:S02]  /*0e90*/  HADD2.F32 R20, -RZ, R20.H0_H0 ;  /* 0x20000014ff147230 */ /* 0x000fe40000004100 */
[----:B0-----:R-:W-:Y:S02]  /*0ea0*/  HADD2.F32 R26, -RZ, R21.H0_H0 ;  /* 0x20000015ff1a7230 */ /* 0x001fe40000004100 */
[----:B------:R-:W-:Y:S02]  /*0eb0*/  HADD2.F32 R21, -RZ, R6.H0_H0 ;  /* 0x20000006ff157230 */ /* 0x000fe40000004100 */
[----:B------:R-:W-:-:S02]  /*0ec0*/  HADD2.F32 R6, -RZ, R15.H0_H0 ;  /* 0x2000000fff067230 */ /* 0x000fc40000004100 */
[----:B------:R-:W-:Y:S01]  /*0ed0*/  FFMA R19, R26, R19, R27 ;  /* 0x000000131a137223 */ /* 0x000fe2000000001b */
[----:B-1----:R-:W-:Y:S02]  /*0ee0*/  HADD2.F32 R16, -RZ, R16.H0_H0 ;  /* 0x20000010ff107230 */ /* 0x002fe40000004100 */
[----:B--2---:R-:W-:-:S03]  /*0ef0*/  HADD2.F32 R15, -RZ, R22.H0_H0 ;  /* 0x20000016ff0f7230 */ /* 0x004fc60000004100 */
[----:B------:R-:W-:-:S04]  /*0f00*/  FFMA R16, R16, R17, R19 ;  /* 0x0000001110107223 */ /* 0x000fc80000000013 */
[----:B------:R-:W-:-:S04]  /*0f10*/  FFMA R16, R21, R18, R16 ;  /* 0x0000001215107223 */ /* 0x000fc80000000010 */
[----:B------:R-:W-:Y:S01]  /*0f20*/  FFMA R6, R15, R6, R16 ;  /* 0x000000060f067223 */ /* 0x000fe20000000010 */
[----:B---3--:R-:W-:-:S03]  /*0f30*/  HADD2.F32 R15, -RZ, R24.H0_H0 ;  /* 0x20000018ff0f7230 */ /* 0x008fc60000004100 */
[----:B------:R-:W-:-:S04]  /*0f40*/  FFMA R6, R7, R14, R6 ;  /* 0x0000000e07067223 */ /* 0x000fc80000000006 */
[----:B------:R-:W-:-:S07]  /*0f50*/  FFMA R16, R15, R20, R6 ;  /* 0x000000140f107223 */ /* 0x000fce0000000006 */
.L_x_10:
[----:B------:R-:W-:Y:S05]  /*0f60*/  BSYNC.RECONVERGENT B1 ;  /* 0x0000000000017941 */ /* 0x000fea0003800200 */
.L_x_9:
[----:B------:R-:W-:Y:S05]  /*0f70*/  @!P2 BRA `(.L_x_5) ;  /* 0x0000000000d0a947 */ /* 0x000fea0003800000 */
[----:B------:R-:W-:Y:S01]  /*0f80*/  ISETP.GE.U32.AND P1, PT, R25, 0x4, PT ;  /* 0x000000041900780c */ /* 0x000fe20003f26070 */
[----:B------:R-:W-:Y:S01]  /*0f90*/  BSSY.RECONVERGENT B1, `(.L_x_11) ;  /* 0x000001c000017945 */ /* 0x000fe20003800200 */
[----:B------:R-:W-:-:S04]  /*0fa0*/  LOP3.LUT R12, R12, 0x3, RZ, 0xc0, !PT ;  /* 0x000000030c0c7812 */ /* 0x000fc800078ec0ff */
[----:B------:R-:W-:-:S07]  /*0fb0*/  ISETP.NE.AND P2, PT, R12, RZ, PT ;  /* 0x000000ff0c00720c */ /* 0x000fce0003f45270 */
[----:B------:R-:W-:Y:S06]  /*0fc0*/  @!P1 BRA `(.L_x_12) ;  /* 0x0000000000609947 */ /* 0x000fec0003800000 */
[----:B------:R-:W-:-:S05]  /*0fd0*/  IMAD.WIDE.U32 R14, R13, 0x2, R2 ;  /* 0x000000020d0e7825 */ /* 0x000fca00078e0002 */
[----:B------:R-:W2:Y:S04]  /*0fe0*/  LDG.E.U16 R18, desc[UR6][R14.64] ;  /* 0x000000060e127981 */ /* 0x000ea8000c1e1500 */
[----:B------:R-:W3:Y:S04]  /*0ff0*/  LDG.E.U16 R20, desc[UR6][R14.64+0x40] ;  /* 0x000040060e147981 */ /* 0x000ee8000c1e1500 */
[----:B------:R-:W4:Y:S04]  /*1000*/  LDG.E.U16 R23, desc[UR6][R14.64+0x80] ;  /* 0x000080060e177981 */ /* 0x000f28000c1e1500 */
[----:B------:R-:W5:Y:S01]  /*1010*/  LDG.E.U16 R6, desc[UR6][R14.64+0xc0] ;  /* 0x0000c0060e067981 */ /* 0x000f62000c1e1500 */
[----:B------:R-:W-:-:S02]  /*1020*/  LEA R7, R13, R9, 0x5 ;  /* 0x000000090d077211 */ /* 0x000fc400078e28ff */
[----:B------:R-:W-:Y:S02]  /*1030*/  IADD3 R13, PT, PT, R13, 0x80, RZ ;  /* 0x000000800d0d7810 */ /* 0x000fe40007ffe0ff */
[----:B------:R-:W-:-:S05]  /*1040*/  LEA R7, R7, UR4, 0x1 ;  /* 0x0000000407077c11 */ /* 0x000fca000f8e08ff */
[----:B------:R-:W0:Y:S04]  /*1050*/  LDS.U16 R17, [R7] ;  /* 0x0000000007117984 */ /* 0x000e280000000400 */
[----:B------:R-:W-:Y:S04]  /*1060*/  LDS.U16 R19, [R7+0x800] ;  /* 0x0008000007137984 */ /* 0x000fe80000000400 */
[----:B------:R-:W1:Y:S04]  /*1070*/  LDS.U16 R22, [R7+0x1000] ;  /* 0x0010000007167984 */ /* 0x000e680000000400 */
[----:B------:R-:W1:Y:S01]  /*1080*/  LDS.U16 R24, [R7+0x1800] ;  /* 0x0018000007187984 */ /* 0x000e620000000400 */
[----:B0-----:R-:W-:-:S02]  /*1090*/  HADD2.F32 R17, -RZ, R17.H0_H0 ;  /* 0x20000011ff117230 */ /* 0x001fc40000004100 */
[----:B-1----:R-:W-:Y:S02]  /*10a0*/  HADD2.F32 R22, -RZ, R22.H0_H0 ;  /* 0x20000016ff167230 */ /* 0x002fe40000004100 */
[----:B------:R-:W-:Y:S02]  /*10b0*/  HADD2.F32 R24, -RZ, R24.H0_H0 ;  /* 0x20000018ff187230 */ /* 0x000fe40000004100 */
[----:B--2---:R-:W-:Y:S02]  /*10c0*/  HADD2.F32 R18, -RZ, R18.H0_H0 ;  /* 0x20000012ff127230 */ /* 0x004fe40000004100 */
[----:B---3--:R-:W-:-:S03]  /*10d0*/  HADD2.F32 R21, -RZ, R20.H0_H0 ;  /* 0x20000014ff157230 */ /* 0x008fc60000004100 */
[----:B------:R-:W-:Y:S01]  /*10e0*/  FFMA R17, R17, R18, R16 ;  /* 0x0000001211117223 */ /* 0x000fe20000000010 */
[----:B------:R-:W-:Y:S02]  /*10f0*/  HADD2.F32 R20, -RZ, R19.H0_H0 ;  /* 0x20000013ff147230 */ /* 0x000fe40000004100 */
[----:B----4-:R-:W-:-:S03]  /*1100*/  HADD2.F32 R23, -RZ, R23.H0_H0 ;  /* 0x20000017ff177230 */ /* 0x010fc60000004100 */
[----:B------:R-:W-:Y:S01]  /*1110*/  FFMA R17, R20, R21, R17 ;  /* 0x0000001514117223 */ /* 0x000fe20000000011 */
[----:B-----5:R-:W-:-:S03]  /*1120*/  HADD2.F32 R6, -RZ, R6.H0_H0 ;  /* 0x20000006ff067230 */ /* 0x020fc60000004100 */
[----:B------:R-:W-:-:S04]  /*1130*/  FFMA R17, R22, R23, R17 ;  /* 0x0000001716117223 */ /* 0x000fc80000000011 */
[----:B------:R-:W-:-:S07]  /*1140*/  FFMA R16, R24, R6, R17 ;  /* 0x0000000618107223 */ /* 0x000fce0000000011 */
.L_x_12:
[----:B------:R-:W-:Y:S05]  /*1150*/  BSYNC.RECONVERGENT B1 ;  /* 0x0000000000017941 */ /* 0x000fea0003800200 */
.L_x_11:
[----:B------:R-:W-:Y:S05]  /*1160*/  @!P2 BRA `(.L_x_5) ;  /* 0x000000000054a947 */ /* 0x000fea0003800000 */
[----:B------:R-:W-:-:S05]  /*1170*/  IMAD.WIDE.U32 R6, R13, 0x2, R2 ;  /* 0x000000020d067825 */ /* 0x000fca00078e0002 */
[----:B------:R-:W2:Y:S01]  /*1180*/  LDG.E.U16 R14, desc[UR6][R6.64] ;  /* 0x00000006060e7981 */ /* 0x000ea2000c1e1500 */
[----:B------:R-:W-:Y:S02]  /*1190*/  LEA R13, R13, R9, 0x5 ;  /* 0x000000090d0d7211 */ /* 0x000fe400078e28ff */
[----:B------:R-:W-:Y:S02]  /*11a0*/  ISETP.NE.AND P1, PT, R12, 0x1, PT ;  /* 0x000000010c00780c */ /* 0x000fe40003f25270 */
[----:B------:R-:W-:-:S05]  /*11b0*/  LEA R18, R13, UR4, 0x1 ;  /* 0x000000040d127c11 */ /* 0x000fca000f8e08ff */
[----:B------:R-:W0:Y:S02]  /*11c0*/  LDS.U16 R13, [R18] ;  /* 0x00000000120d7984 */ /* 0x000e240000000400 */
[----:B0-----:R-:W-:Y:S02]  /*11d0*/  HADD2.F32 R13, -RZ, R13.H0_H0 ;  /* 0x2000000dff0d7230 */ /* 0x001fe40000004100 */
[----:B--2---:R-:W-:-:S05]  /*11e0*/  HADD2.F32 R14, -RZ, R14.H0_H0 ;  /* 0x2000000eff0e7230 */ /* 0x004fca0000004100 */
[----:B------:R-:W-:Y:S01]  /*11f0*/  FFMA R16, R13, R14, R16 ;  /* 0x0000000e0d107223 */ /* 0x000fe20000000010 */
[----:B------:R-:W-:Y:S06]  /*1200*/  @!P1 BRA `(.L_x_5) ;  /* 0x00000000002c9947 */ /* 0x000fec0003800000 */
[----:B------:R-:W-:Y:S01]  /*1210*/  ISETP.NE.AND P1, PT, R12, 0x2, PT ;  /* 0x000000020c00780c */ /* 0x000fe20003f25270 */
[----:B------:R-:W2:Y:S04]  /*1220*/  LDG.E.U16 R14, desc[UR6][R6.64+0x40] ;  /* 0x00004006060e7981 */ /* 0x000ea8000c1e1500 */
[----:B------:R-:W0:Y:S08]  /*1230*/  LDS.U16 R12, [R18+0x800] ;  /* 0x00080000120c7984 */ /* 0x000e300000000400 */
[----:B------:R-:W3:Y:S04]  /*1240*/  @P1 LDG.E.U16 R17, desc[UR6][R6.64+0x80] ;  /* 0x0000800606111981 */ /* 0x000ee8000c1e1500 */
[----:B------:R-:W1:Y:S01]  /*1250*/  @P1 LDS.U16 R15, [R18+0x1000] ;  /* 0x00100000120f1984 */ /* 0x000e620000000400 */
[----:B0-----:R-:W-:-:S02]  /*1260*/  HADD2.F32 R13, -RZ, R12.H0_H0 ;  /* 0x2000000cff0d7230 */ /* 0x001fc40000004100 */
[----:B-1----:R-:W-:Y:S02]  /*1270*/  @P1 HADD2.F32 R15, -RZ, R15.H0_H0 ;  /* 0x2000000fff0f1230 */ /* 0x002fe40000004100 */
[----:B--2---:R-:W-:-:S05]  /*1280*/  HADD2.F32 R14, -RZ, R14.H0_H0 ;  /* 0x2000000eff0e7230 */ /* 0x004fca0000004100 */
[----:B------:R-:W-:Y:S01]  /*1290*/  FFMA R16, R13, R14, R16 ;  /* 0x0000000e0d107223 */ /* 0x000fe20000000010 */
[----:B---3--:R-:W-:-:S05]  /*12a0*/  @P1 HADD2.F32 R17, -RZ, R17.H0_H0 ;  /* 0x20000011ff111230 */ /* 0x008fca0000004100 */
[----:B------:R-:W-:-:S07]  /*12b0*/  @P1 FFMA R16, R15, R17, R16 ;  /* 0x000000110f101223 */ /* 0x000fce0000000010 */
.L_x_5:
[----:B------:R-:W-:Y:S05]  /*12c0*/  BSYNC.RECONVERGENT B0 ;  /* 0x0000000000007941 */ /* 0x000fea0003800200 */
.L_x_4:
[----:B------:R-:W1:Y:S01]  /*12d0*/  SHFL.DOWN PT, R7, R16, 0x10, 0x1f ;  /* 0x0a001f0010077f89 */ /* 0x000e6200000e0000 */
[----:B------:R-:W2:Y:S01]  /*12e0*/  LDCU UR5, c[0x0][0x398] ;  /* 0x00007300ff0577ac */ /* 0x000ea20008000800 */
[----:B------:R-:W-:Y:S01]  /*12f0*/  IADD3 R9, PT, PT, R9, 0x1, RZ ;  /* 0x0000000109097810 */ /* 0x000fe20007ffe0ff */
[----:B-1----:R-:W-:-:S05]  /*1300*/  FADD R7, R7, R16 ;  /* 0x0000001007077221 */ /* 0x002fca0000000000 */
[----:B------:R-:W1:Y:S02]  /*1310*/  SHFL.DOWN PT, R6, R7, 0x8, 0x1f ;  /* 0x09001f0007067f89 */ /* 0x000e6400000e0000 */
[----:B-1----:R-:W-:-:S05]  /*1320*/  FADD R6, R7, R6 ;  /* 0x0000000607067221 */ /* 0x002fca0000000000 */
[----:B------:R-:W1:Y:S02]  /*1330*/  SHFL.DOWN PT, R13, R6, 0x4, 0x1f ;  /* 0x08801f00060d7f89 */ /* 0x000e6400000e0000 */
[----:B-1----:R-:W-:-:S05]  /*1340*/  FADD R13, R6, R13 ;  /* 0x0000000d060d7221 */ /* 0x002fca0000000000 */
[----:B0-----:R-:W0:Y:S02]  /*1350*/  SHFL.DOWN PT, R12, R13, 0x2, 0x1f ;  /* 0x08401f000d0c7f89 */ /* 0x001e2400000e0000 */
[----:B0-----:R-:W-:-:S05]  /*1360*/  FADD R12, R13, R12 ;  /* 0x0000000c0d0c7221 */ /* 0x001fca0000000000 */
[----:B------:R-:W0:Y:S02]  /*1370*/  SHFL.DOWN PT, R15, R12, 0x1, 0x1f ;  /* 0x08201f000c0f7f89 */ /* 0x000e2400000e0000 */
[----:B0-----:R-:W-:-:S04]  /*1380*/  FADD R14, R12, R15 ;  /* 0x0000000f0c0e7221 */ /* 0x001fc80000000000 */
[----:B------:R-:W-:-:S05]  /*1390*/  @!P0 FADD R11, -R14, R11 ;  /* 0x0000000b0e0b8221 */ /* 0x000fca0000000100 */
[----:B------:R-:W-:-:S05]  /*13a0*/  @!P0 F2FP.F16.F32.PACK_AB R11, RZ, R11 ;  /* 0x0000000bff0b823e */ /* 0x000fca00000000ff */
[----:B------:R1:W-:Y:S01]  /*13b0*/  @!P0 STG.E.U16 desc[UR6][R4.64], R11 ;  /* 0x0000000b04008986 */ /* 0x0003e2000c101506 */
[----:B--2---:R-:W-:Y:S01]  /*13c0*/  ISETP.NE.AND P0, PT, R9, UR5, PT ;  /* 0x0000000509007c0c */ /* 0x004fe2000bf05270 */
[----:B------:R-:W-:-:S12]  /*13d0*/  NOP ;  /* 0x0000000000007918 */ /* 0x000fd80000000000 */
[----:B-1----:R-:W-:Y:S05]  /*13e0*/  @P0 BRA `(.L_x_13) ;  /* 0xfffffff0005c0947 */ /* 0x002fea000383ffff */
[----:B------:R-:W-:Y:S05]  /*13f0*/  EXIT ;  /* 0x000000000000794d */ /* 0x000fea0003800000 */
.L_x_14:
        /* <DEDUP_REMOVED lines=16> */
.L_x_86:


//--------------------- .text._Z41panel_pivot_prescale_and_swap_coop_kernelP6__halfiiiiiS0_PiiS1_ --------------------------
	.section	.text._Z41panel_pivot_prescale_and_swap_coop_kernelP6__halfiiiiiS0_PiiS1_,"ax",@progbits
	.align	128
        .global         _Z41panel_pivot_prescale_and_swap_coop_kernelP6__halfiiiiiS0_PiiS1_
        .type           _Z41panel_pivot_prescale_and_swap_coop_kernelP6__halfiiiiiS0_PiiS1_,@function
        .size           _Z41panel_pivot_prescale_and_swap_coop_kernelP6__halfiiiiiS0_PiiS1_,(.L_x_87 - _Z41panel_pivot_prescale_and_swap_coop_kernelP6__halfiiiiiS0_PiiS1_)
        .other          _Z41panel_pivot_prescale_and_swap_coop_kernelP6__halfiiiiiS0_PiiS1_,@"STO_CUDA_ENTRY STV_DEFAULT"
_Z41panel_pivot_prescale_and_swap_coop_kernelP6__halfiiiiiS0_PiiS1_:
.text._Z41panel_pivot_prescale_and_swap_coop_kernelP6__halfiiiiiS0_PiiS1_:
[----:B------:R-:W-:Y:S08]  /*0000*/  LDC R1, c[0x0][0x37c] ;  /* 0x0000df00ff017b82 */ /* 0x000ff00000000800 */
[----:B------:R-:W0:Y:S01]  /*0010*/  LDC R2, c[0x0][0x390] ;  /* 0x0000e400ff027b82 */ /* 0x000e220000000800 */
[----:B------:R-:W0:Y:S01]  /*0020*/  LDCU UR4, c[0x0][0x398] ;  /* 0x00007300ff0477ac */ /* 0x000e220008000800 */
[----:B------:R-:W1:Y:S01]  /*0030*/  LDCU UR5, c[0x0][0x388] ;  /* 0x00007100ff0577ac */ /* 0x000e620008000800 */
[----:B0-----:R-:W-:-:S05]  /*0040*/  VIADD R2, R2, UR4 ;  /* 0x0000000402027c36 */ /* 0x001fca0008000000 */
[----:B-1----:R-:W-:-:S13]  /*0050*/  ISETP.GE.AND P0, PT, R2, UR5, PT ;  /* 0x0000000502007c0c */ /* 0x002fda000bf06270 */
[----:B------:R-:W-:Y:S05]  /*0060*/  @P0 EXIT ;  /* 0x000000000000094d */ /* 0x000fea0003800000 */
[----:B------:R-:W0:Y:S01]  /*0070*/  S2R R0, SR_TID.X ;  /* 0x0000000000007919 */ /* 0x000e220000002100 */
[----:B------:R-:W1:Y:S01]  /*0080*/  LDCU UR6, c[0x0][0x360] ;  /* 0x00006c00ff0677ac */ /* 0x000e620008000800 */
[----:B------:R-:W-:Y:S01]  /*0090*/  BSSY.RECONVERGENT B0, `(.L_x_15) ;  /* 0x0000076000007945 */ /* 0x000fe20003800200 */
[----:B------:R-:W-:Y:S01]  /*00a0*/  PRMT R20, RZ, 0x7610, R20 ;  /* 0x00007610ff147816 */ /* 0x000fe20000000014 */
[----:B------:R-:W2:Y:S01]  /*00b0*/  S2R R11, SR_CTAID.X ;  /* 0x00000000000b7919 */ /* 0x000ea20000002500 */
[----:B------:R-:W1:Y:S01]  /*00c0*/  LDCU UR13, c[0x0][0x370] ;  /* 0x00006e00ff0d77ac */ /* 0x000e620008000800 */
[----:B------:R-:W-:Y:S01]  /*00d0*/  IMAD.MOV.U32 R19, RZ, RZ, R2 ;  /* 0x000000ffff137224 */ /* 0x000fe200078e0002 */
[----:B------:R-:W3:Y:S01]  /*00e0*/  LDCU.64 UR10, c[0x0][0x358] ;  /* 0x00006b00ff0a77ac */ /* 0x000ee20008000a00 */
[----:B------:R-:W4:Y:S01]  /*00f0*/  LDCU UR4, c[0x0][0x38c] ;  /* 0x00007180ff0477ac */ /* 0x000f220008000800 */
[----:B------:R-:W0:Y:S01]  /*0100*/  LDCU UR7, c[0x0][0x38c] ;  /* 0x00007180ff0777ac */ /* 0x000e220008000800 */
[----:B------:R-:W0:Y:S01]  /*0110*/  LDCU.64 UR14, c[0x0][0x380] ;  /* 0x00007000ff0e77ac */ /* 0x000e220008000a00 */
[----:B------:R-:W0:Y:S01]  /*0120*/  LDCU.64 UR16, c[0x0][0x380] ;  /* 0x00007000ff1077ac */ /* 0x000e220008000a00 */
[----:B-1----:R-:W-:Y:S01]  /*0130*/  UIMAD UR9, UR6, UR13, URZ ;  /* 0x0000000d060972a4 */ /* 0x002fe2000f8e02ff */
[----:B0-----:R-:W-:Y:S01]  /*0140*/  LOP3.LUT R22, R0, 0x1f, RZ, 0xc0, !PT ;  /* 0x0000001f00167812 */ /* 0x001fe200078ec0ff */
[----:B--2---:R-:W-:-:S04]  /*0150*/  IMAD R5, R11, UR6, R0 ;  /* 0x000000060b057c24 */ /* 0x004fc8000f8e0200 */
[----:B------:R-:W-:-:S05]  /*0160*/  IMAD.IADD R10, R2, 0x1, R5 ;  /* 0x00000001020a7824 */ /* 0x000fca00078e0205 */
[----:B------:R-:W-:-:S13]  /*0170*/  ISETP.GE.AND P0, PT, R10, UR5, PT ;  /* 0x000000050a007c0c */ /* 0x000fda000bf06270 */
[----:B---34-:R-:W-:Y:S05]  /*0180*/  @P0 BRA `(.L_x_16) ;  /* 0x0000000400980947 */ /* 0x018fea0003800000 */
[----:B------:R-:W0:Y:S01]  /*0190*/  I2F.U32.RP R9, UR9 ;  /* 0x0000000900097d06 */ /* 0x000e220008209000 */
[----:B------:R-:W-:Y:S01]  /*01a0*/  VIADD R6, R10, UR9 ;  /* 0x000000090a067c36 */ /* 0x000fe20008000000 */
[----:B------:R-:W-:Y:S01]  /*01b0*/  ISETP.NE.U32.AND P2, PT, RZ, UR9, PT ;  /* 0x00000009ff007c0c */ /* 0x000fe2000bf45070 */
[----:B------:R-:W-:Y:S01]  /*01c0*/  IMAD R13, RZ, RZ, -UR9 ;  /* 0x80000009ff0d7e24 */ /* 0x000fe2000f8e02ff */
[----:B------:R-:W-:Y:S01]  /*01d0*/  BSSY.RECONVERGENT B1, `(.L_x_17) ;  /* 0x0000031000017945 */ /* 0x000fe20003800200 */
[----:B------:R-:W-:Y:S01]  /*01e0*/  IMAD.MOV.U32 R18, RZ, RZ, R10 ;  /* 0x000000ffff127224 */ /* 0x000fe200078e000a */
[C---:B------:R-:W-:Y:S01]  /*01f0*/  ISETP.GE.AND P0, PT, R6.reuse, UR5, PT ;  /* 0x0000000506007c0c */ /* 0x040fe2000bf06270 */
[----:B------:R-:W-:Y:S01]  /*0200*/  IMAD.MOV.U32 R19, RZ, RZ, R2 ;  /* 0x000000ffff137224 */ /* 0x000fe200078e0002 */
[----:B------:R-:W-:Y:S02]  /*0210*/  VIMNMX R7, PT, PT, R6, UR5, !PT ;  /* 0x0000000506077c48 */ /* 0x000fe4000ffe0100 */
[----:B------:R-:W-:-:S02]  /*0220*/  SEL R8, RZ, 0x1, P0 ;  /* 0x00000001ff087807 */ /* 0x000fc40000000000 */
[----:B------:R-:W-:Y:S02]  /*0230*/  PRMT R20, RZ, 0x7610, R20 ;  /* 0x00007610ff147816 */ /* 0x000fe40000000014 */
[----:B------:R-:W-:Y:S01]  /*0240*/  IADD3 R7, PT, PT, R7, -R6, -R8 ;  /* 0x8000000607077210 */ /* 0x000fe20007ffe808 */
[----:B0-----:R-:W0:Y:S02]  /*0250*/  MUFU.RCP R9, R9 ;  /* 0x0000000900097308 */ /* 0x001e240000001000 */
[----:B0-----:R-:W-:-:S06]  /*0260*/  VIADD R4, R9, 0xffffffe ;  /* 0x0ffffffe09047836 */ /* 0x001fcc0000000000 */
[----:B------:R0:W1:Y:S02]  /*0270*/  F2I.FTZ.U32.TRUNC.NTZ R5, R4 ;  /* 0x0000000400057305 */ /* 0x000064000021f000 */
[----:B0-----:R-:W-:Y:S02]  /*0280*/  IMAD.MOV.U32 R4, RZ, RZ, RZ ;  /* 0x000000ffff047224 */ /* 0x001fe400078e00ff */
[----:B-1----:R-:W-:-:S04]  /*0290*/  IMAD R13, R13, R5, RZ ;  /* 0x000000050d0d7224 */ /* 0x002fc800078e02ff */
[----:B------:R-:W-:-:S06]  /*02a0*/  IMAD.HI.U32 R12, R5, R13, R4 ;  /* 0x0000000d050c7227 */ /* 0x000fcc00078e0004 */
[----:B------:R-:W-:-:S04]  /*02b0*/  IMAD.HI.U32 R5, R12, R7, RZ ;  /* 0x000000070c057227 */ /* 0x000fc800078e00ff */
[----:B------:R-:W-:-:S04]  /*02c0*/  IMAD.MOV R4, RZ, RZ, -R5 ;  /* 0x000000ffff047224 */ /* 0x000fc800078e0a05 */
[----:B------:R-:W-:-:S05]  /*02d0*/  IMAD R7, R4, UR9, R7 ;  /* 0x0000000904077c24 */ /* 0x000fca000f8e0207 */
[----:B------:R-:W-:-:S13]  /*02e0*/  ISETP.GE.U32.AND P0, PT, R7, UR9, PT ;  /* 0x0000000907007c0c */ /* 0x000fda000bf06070 */
[----:B------:R-:W-:Y:S02]  /*02f0*/  @P0 VIADD R7, R7, -UR9 ;  /* 0x8000000907070c36 */ /* 0x000fe40008000000 */
[----:B------:R-:W-:-:S03]  /*0300*/  @P0 VIADD R5, R5, 0x1 ;  /* 0x0000000105050836 */ /* 0x000fc60000000000 */
[----:B------:R-:W-:-:S13]  /*0310*/  ISETP.GE.U32.AND P1, PT, R7, UR9, PT ;  /* 0x0000000907007c0c */ /* 0x000fda000bf26070 */
[----:B------:R-:W-:Y:S01]  /*0320*/  @P1 VIADD R5, R5, 0x1 ;  /* 0x0000000105051836 */ /* 0x000fe20000000000 */
[----:B------:R-:W-:-:S05]  /*0330*/  @!P2 LOP3.LUT R5, RZ, UR9, RZ, 0x33, !PT ;  /* 0x00000009ff05ac12 */ /* 0x000fca000f8e33ff */
[----:B------:R-:W-:-:S05]  /*0340*/  IMAD.IADD R5, R8, 0x1, R5 ;  /* 0x0000000108057824 */ /* 0x000fca00078e0205 */
[C---:B------:R-:W-:Y:S02]  /*0350*/  LOP3.LUT R4, R5.reuse, 0x3, RZ, 0xc0, !PT ;  /* 0x0000000305047812 */ /* 0x040fe400078ec0ff */
[----:B------:R-:W-:Y:S02]  /*0360*/  ISETP.GE.U32.AND P0, PT, R5, 0x3, PT ;  /* 0x000000030500780c */ /* 0x000fe40003f06070 */
[----:B------:R-:W-:-:S13]  /*0370*/  ISETP.NE.AND P1, PT, R4, 0x3, PT ;  /* 0x000000030400780c */ /* 0x000fda0003f25270 */
[----:B------:R-:W-:Y:S05]  /*0380*/  @!P1 BRA `(.L_x_18) ;  /* 0x0000000000549947 */ /* 0x000fea0003800000 */
[----:B------:R-:W-:Y:S01]  /*0390*/  VIADD R5, R5, 0x1 ;  /* 0x0000000105057836 */ /* 0x000fe20000000000 */
[----:B------:R-:W-:Y:S01]  /*03a0*/  PRMT R20, RZ, 0x7610, R20 ;  /* 0x00007610ff147816 */ /* 0x000fe20000000014 */
[----:B------:R-:W-:Y:S02]  /*03b0*/  IMAD.MOV.U32 R18, RZ, RZ, R10 ;  /* 0x000000ffff127224 */ /* 0x000fe400078e000a */
[----:B------:R-:W-:Y:S01]  /*03c0*/  IMAD.MOV.U32 R19, RZ, RZ, R2 ;  /* 0x000000ffff137224 */ /* 0x000fe200078e0002 */
[----:B------:R-:W-:-:S05]  /*03d0*/  LOP3.LUT R5, R5, 0x3, RZ, 0xc0, !PT ;  /* 0x0000000305057812 */ /* 0x000fca00078ec0ff */
[----:B------:R-:W-:-:S07]  /*03e0*/  IMAD.MOV R6, RZ, RZ, -R5 ;  /* 0x000000ffff067224 */ /* 0x000fce00078e0a05 */
.L_x_19:
[--C-:B------:R-:W-:Y:S01]  /*03f0*/  SHF.R.S32.HI R5, RZ, 0x1f, R18.reuse ;  /* 0x0000001fff057819 */ /* 0x100fe20000011412 */
[----:B------:R-:W-:-:S04]  /*0400*/  IMAD.MOV.U32 R4, RZ, RZ, R18 ;  /* 0x000000ffff047224 */ /* 0x000fc800078e0012 */
[----:B------:R-:W-:-:S03]  /*0410*/  IMAD.WIDE R8, R2, UR4, R4 ;  /* 0x0000000402087c25 */ /* 0x000fc6000f8e0204 */
[----:B------:R-:W-:-:S04]  /*0420*/  LEA R4, P1, R8, UR14, 0x1 ;  /* 0x0000000e08047c11 */ /* 0x000fc8000f8208ff */
[----:B------:R-:W-:-:S06]  /*0430*/  LEA.HI.X R5, R8, UR15, R9, 0x1, P1 ;  /* 0x0000000f08057c11 */ /* 0x000fcc00088f0c09 */
[----:B------:R-:W2:Y:S01]  /*0440*/  LDG.E.U16 R5, desc[UR10][R4.64] ;  /* 0x0000000a04057981 */ /* 0x000ea2000c1e1500 */
[----:B------:R-:W-:-:S05]  /*0450*/  VIADD R6, R6, 0x1 ;  /* 0x0000000106067836 */ /* 0x000fca0000000000 */
[----:B------:R-:W-:Y:S02]  /*0460*/  ISETP.NE.AND P2, PT, R6, RZ, PT ;  /* 0x000000ff0600720c */ /* 0x000fe40003f45270 */
[C---:B--2---:R-:W-:Y:S01]  /*0470*/  HSETP2.GT.AND P1, PT, |R5|.reuse.H0_H0, R20.H0_H0, PT ;  /* 0x2000001405007234 */ /* 0x044fe20003f24a00 */
[----:B------:R-:W-:-:S04]  /*0480*/  HADD2 R4, |R5|.H0_H0, -RZ.H0_H0 ;  /* 0xa00000ff05047230 */ /* 0x000fc80000000a00 */
[----:B------:R-:W-:Y:S01]  /*0490*/  SEL R19, R19, R18, !P1 ;  /* 0x0000001213137207 */ /* 0x000fe20004800000 */
[----:B------:R-:W-:Y:S01]  /*04a0*/  VIADD R18, R18, UR9 ;  /* 0x0000000912127c36 */ /* 0x000fe20008000000 */
[----:B------:R-:W-:-:S06]  /*04b0*/  PRMT R4, R4, 0x5410, RZ ;  /* 0x0000541004047816 */ /* 0x000fcc00000000ff */
[----:B------:R-:W-:Y:S01]  /*04c0*/  @P1 PRMT R20, R4, 0x7610, R20 ;  /* 0x0000761004141816 */ /* 0x000fe20000000014 */
[----:B------:R-:W-:Y:S06]  /*04d0*/  @P2 BRA `(.L_x_19) ;  /* 0xfffffffc00c42947 */ /* 0x000fec000383ffff */
.L_x_18:
[----:B------:R-:W-:Y:S05]  /*04e0*/  BSYNC.RECONVERGENT B1 ;  /* 0x0000000000017941 */ /* 0x000fea0003800200 */
.L_x_17:
[----:B------:R-:W-:Y:S05]  /*04f0*/  @!P0 BRA `(.L_x_16) ;  /* 0x0000000000bc8947 */ /* 0x000fea0003800000 */
.L_x_20:
[--C-:B------:R-:W-:Y:S01]  /*0500*/  SHF.R.S32.HI R5, RZ, 0x1f, R18.reuse ;  /* 0x0000001fff057819 */ /* 0x100fe20000011412 */
[----:B------:R-:W-:-:S04]  /*0510*/  IMAD.MOV.U32 R4, RZ, RZ, R18 ;  /* 0x000000ffff047224 */ /* 0x000fc800078e0012 */
[----:B------:R-:W-:-:S04]  /*0520*/  IMAD.WIDE R6, R2, UR7, R4 ;  /* 0x0000000702067c25 */ /* 0x000fc8000f8e0204 */
[----:B------:R-:W-:Y:S01]  /*0530*/  VIADD R4, R18, UR9 ;  /* 0x0000000912047c36 */ /* 0x000fe20008000000 */
[----:B------:R-:W-:-:S04]  /*0540*/  LEA R16, P0, R6, UR16, 0x1 ;  /* 0x0000001006107c11 */ /* 0x000fc8000f8008ff */
[----:B------:R-:W-:Y:S02]  /*0550*/  LEA.HI.X R17, R6, UR17, R7, 0x1, P0 ;  /* 0x0000001106117c11 */ /* 0x000fe400080f0c07 */
[----:B------:R-:W-:-:S03]  /*0560*/  SHF.R.S32.HI R5, RZ, 0x1f, R4 ;  /* 0x0000001fff057819 */ /* 0x000fc60000011404 */
[----:B------:R0:W2:Y:S01]  /*0570*/  LDG.E.U16 R21, desc[UR10][R16.64] ;  /* 0x0000000a10157981 */ /* 0x0000a2000c1e1500 */
[----:B------:R-:W-:Y:S02]  /*0580*/  VIADD R6, R4, UR9 ;  /* 0x0000000904067c36 */ /* 0x000fe40008000000 */
[----:B------:R-:W-:-:S03]  /*0590*/  IMAD.WIDE R8, R2, UR7, R4 ;  /* 0x0000000702087c25 */ /* 0x000fc6000f8e0204 */
[----:B------:R-:W-:Y:S02]  /*05a0*/  SHF.R.S32.HI R7, RZ, 0x1f, R6 ;  /* 0x0000001fff077819 */ /* 0x000fe40000011406 */
[----:B------:R-:W-:-:S04]  /*05b0*/  LEA R24, P0, R8, UR16, 0x1 ;  /* 0x0000001008187c11 */ /* 0x000fc8000f8008ff */
[----:B------:R-:W-:Y:S01]  /*05c0*/  LEA.HI.X R25, R8, UR17, R9, 0x1, P0 ;  /* 0x0000001108197c11 */ /* 0x000fe200080f0c09 */
[----:B------:R-:W-:-:S04]  /*05d0*/  IMAD.WIDE R12, R2, UR7, R6 ;  /* 0x00000007020c7c25 */ /* 0x000fc8000f8e0206 */
[----:B------:R-:W3:Y:S01]  /*05e0*/  LDG.E.U16 R5, desc[UR10][R24.64] ;  /* 0x0000000a18057981 */ /* 0x000ee2000c1e1500 */
[----:B------:R-:W-:Y:S01]  /*05f0*/  LEA R14, P0, R12, UR16, 0x1 ;  /* 0x000000100c0e7c11 */ /* 0x000fe2000f8008ff */
[----:B------:R-:W-:-:S03]  /*0600*/  VIADD R8, R6, UR9 ;  /* 0x0000000906087c36 */ /* 0x000fc60008000000 */
[----:B------:R-:W-:Y:S02]  /*0610*/  LEA.HI.X R15, R12, UR17, R13, 0x1, P0 ;  /* 0x000000110c0f7c11 */ /* 0x000fe400080f0c0d */
[----:B------:R-:W-:-:S04]  /*0620*/  SHF.R.S32.HI R9, RZ, 0x1f, R8 ;  /* 0x0000001fff097819 */ /* 0x000fc80000011408 */
[----:B------:R-:W4:Y:S01]  /*0630*/  LDG.E.U16 R15, desc[UR10][R14.64] ;  /* 0x0000000a0e0f7981 */ /* 0x000f22000c1e1500 */
[----:B------:R-:W-:-:S03]  /*0640*/  IMAD.WIDE R12, R2, UR7, R8 ;  /* 0x00000007020c7c25 */ /* 0x000fc6000f8e0208 */
[----:B0-----:R-:W-:-:S04]  /*0650*/  LEA R16, P0, R12, UR16, 0x1 ;  /* 0x000000100c107c11 */ /* 0x001fc8000f8008ff */
[----:B------:R-:W-:-:S06]  /*0660*/  LEA.HI.X R17, R12, UR17, R13, 0x1, P0 ;  /* 0x000000110c117c11 */ /* 0x000fcc00080f0c0d */
[----:B------:R-:W5:Y:S01]  /*0670*/  LDG.E.U16 R17, desc[UR10][R16.64] ;  /* 0x0000000a10117981 */ /* 0x000f62000c1e1500 */
[C---:B--2---:R-:W-:Y:S01]  /*0680*/  HSETP2.GT.AND P1, PT, |R21|.reuse.H0_H0, R20.H0_H0, PT ;  /* 0x2000001415007234 */ /* 0x044fe20003f24a00 */
[----:B------:R-:W-:-:S05]  /*0690*/  HADD2 R7, |R21|.H0_H0, -RZ.H0_H0 ;  /* 0xa00000ff15077230 */ /* 0x000fca0000000a00 */
[----:B------:R-:W-:-:S07]  /*06a0*/  PRMT R7, R7, 0x5410, RZ ;  /* 0x0000541007077816 */ /* 0x000fce00000000ff */
[----:B------:R-:W-:-:S05]  /*06b0*/  @P1 PRMT R20, R7, 0x7610, R20 ;  /* 0x0000761007141816 */ /* 0x000fca0000000014 */
[C---:B---3--:R-:W-:Y:S01]  /*06c0*/  HSETP2.GT.AND P2, PT, |R5|.reuse.H0_H0, R20.H0_H0, PT ;  /* 0x2000001405007234 */ /* 0x048fe20003f44a00 */
[----:B------:R-:W-:-:S05]  /*06d0*/  HADD2 R5, |R5|.H0_H0, -RZ.H0_H0 ;  /* 0xa00000ff05057230 */ /* 0x000fca0000000a00 */
[----:B------:R-:W-:-:S07]  /*06e0*/  PRMT R5, R5, 0x5410, RZ ;  /* 0x0000541005057816 */ /* 0x000fce00000000ff */
[----:B------:R-:W-:Y:S01]  /*06f0*/  @P2 PRMT R20, R5, 0x7610, R20 ;  /* 0x0000761005142816 */ /* 0x000fe20000000014 */
[----:B----4-:R-:W-:-:S04]  /*0700*/  HADD2 R5, |R15|.H0_H0, -RZ.H0_H0 ;  /* 0xa00000ff0f057230 */ /* 0x010fc80000000a00 */
[----:B------:R-:W-:Y:S02]  /*0710*/  HSETP2.GT.AND P3, PT, |R15|.H0_H0, R20.H0_H0, PT ;  /* 0x200000140f007234 */ /* 0x000fe40003f64a00 */
[----:B------:R-:W-:-:S11]  /*0720*/  PRMT R5, R5, 0x5410, RZ ;  /* 0x0000541005057816 */ /* 0x000fd600000000ff */
[----:B------:R-:W-:Y:S02]  /*0730*/  @P3 PRMT R20, R5, 0x7610, R20 ;  /* 0x0000761005143816 */ /* 0x000fe40000000014 */
[----:B------:R-:W-:Y:S01]  /*0740*/  SEL R5, R19, R18, !P1 ;  /* 0x0000001213057207 */ /* 0x000fe20004800000 */
[----:B------:R-:W-:Y:S02]  /*0750*/  VIADD R18, R8, UR9 ;  /* 0x0000000908127c36 */ /* 0x000fe40008000000 */
[C---:B-----5:R-:W-:Y:S01]  /*0760*/  HSETP2.GT.AND P0, PT, |R17|.reuse.H0_H0, R20.H0_H0, PT ;  /* 0x2000001411007234 */ /* 0x060fe20003f04a00 */
[----:B------:R-:W-:Y:S01]  /*0770*/  HADD2 R17, |R17|.H0_H0, -RZ.H0_H0 ;  /* 0xa00000ff11117230 */ /* 0x000fe20000000a00 */
[----:B------:R-:W-:Y:S02]  /*0780*/  SEL R5, R5, R4, !P2 ;  /* 0x0000000405057207 */ /* 0x000fe40005000000 */
[----:B------:R-:W-:Y:S02]  /*0790*/  ISETP.GE.AND P1, PT, R18, UR5, PT ;  /* 0x0000000512007c0c */ /* 0x000fe4000bf26270 */
[----:B------:R-:W-:-:S02]  /*07a0*/  SEL R5, R5, R6, !P3 ;  /* 0x0000000605057207 */ /* 0x000fc40005800000 */
[----:B------:R-:W-:Y:S02]  /*07b0*/  PRMT R4, R17, 0x5410, RZ ;  /* 0x0000541011047816 */ /* 0x000fe400000000ff */
[----:B------:R-:W-:-:S03]  /*07c0*/  SEL R19, R5, R8, !P0 ;  /* 0x0000000805137207 */ /* 0x000fc60004000000 */
[----:B------:R-:W-:-:S04]  /*07d0*/  @P0 PRMT R20, R4, 0x7610, R20 ;  /* 0x0000761004140816 */ /* 0x000fc80000000014 */
[----:B------:R-:W-:Y:S05]  /*07e0*/  @!P1 BRA `(.L_x_20) ;  /* 0xfffffffc00449947 */ /* 0x000fea000383ffff */
.L_x_16:
[----:B------:R-:W-:Y:S05]  /*07f0*/  BSYNC.RECONVERGENT B0 ;  /* 0x0000000000007941 */ /* 0x000fea0003800200 */
.L_x_15:
[----:B------:R-:W-:Y:S01]  /*0800*/  PRMT R4, R20, 0x5410, R20 ;  /* 0x0000541014047816 */ /* 0x000fe20000000014 */
[----:B------:R-:W-:Y:S01]  /*0810*/  SHFL.DOWN PT, R6, R19, 0x10, 0x1f ;  /* 0x0a001f0013067f89 */ /* 0x000fe200000e0000 */
[----:B------:R-:W0:Y:S01]  /*0820*/  S2UR UR5, SR_CgaCtaId ;  /* 0x00000000000579c3 */ /* 0x000e220000008800 */
[----:B------:R-:W-:Y:S01]  /*0830*/  ISETP.NE.AND P1, PT, R22, RZ, PT ;  /* 0x000000ff1600720c */ /* 0x000fe20003f25270 */
[----:B------:R-:W-:Y:S01]  /*0840*/  UMOV UR4, 0x400 ;  /* 0x0000040000047882 */ /* 0x000fe20000000000 */
[----:B------:R-:W1:Y:S01]  /*0850*/  SHFL.DOWN PT, R5, R4, 0x10, 0x1f ;  /* 0x0a001f0004057f89 */ /* 0x000e6200000e0000 */
[----:B------:R-:W-:Y:S01]  /*0860*/  BSSY B0, `(.L_x_21) ;  /* 0x0000057000007945 */ /* 0x000fe20003800000 */
[----:B0-----:R-:W-:Y:S01]  /*0870*/  ULEA UR4, UR5, UR4, 0x18 ;  /* 0x0000000405047291 */ /* 0x001fe2000f8ec0ff */
[----:B-1----:R-:W-:-:S03]  /*0880*/  HSETP2.GT.AND P0, PT, R5.H0_H0, R20.H0_H0, PT ;  /* 0x2000001405007234 */ /* 0x002fc60003f04800 */
[----:B------:R-:W-:Y:S02]  /*0890*/  ULEA UR12, UR6, UR4, 0x1 ;  /* 0x00000004060c7291 */ /* 0x000fe4000f8e08ff */
[----:B------:R-:W-:Y:S02]  /*08a0*/  SEL R5, R20, R5, !P0 ;  /* 0x0000000514057207 */ /* 0x000fe40004000000 */
[----:B------:R-:W-:Y:S02]  /*08b0*/  SEL R6, R19, R6, !P0 ;  /* 0x0000000613067207 */ /* 0x000fe40004000000 */
[----:B------:R-:W-:-:S03]  /*08c0*/  PRMT R4, R5, 0x5410, R5 ;  /* 0x0000541005047816 */ /* 0x000fc60000000005 */
[----:B------:R-:W-:Y:S04]  /*08d0*/  SHFL.DOWN PT, R7, R6, 0x8, 0x1f ;  /* 0x09001f0006077f89 */ /* 0x000fe800000e0000 */
[----:B------:R-:W0:Y:S02]  /*08e0*/  SHFL.DOWN PT, R8, R4, 0x8, 0x1f ;  /* 0x09001f0004087f89 */ /* 0x000e2400000e0000 */
[----:B0-----:R-:W-:-:S05]  /*08f0*/  HSETP2.GT.AND P0, PT, R8.H0_H0, R5.H0_H0, PT ;  /* 0x2000000508007234 */ /* 0x001fca0003f04800 */
        /* <DEDUP_REMOVED lines=8> */
[----:B------:R-:W-:Y:S02]  /*0980*/  PRMT R4, R5, 0x5410, R5 ;  /* 0x0000541005047816 */ /* 0x000fe40000000005 */
[----:B------:R-:W-:Y:S01]  /*0990*/  @!P1 SHF.R.U32.HI R7, RZ, 0x5, R0 ;  /* 0x00000005ff079819 */ /* 0x000fe20000011600 */
[----:B------:R-:W-:Y:S04]  /*09a0*/  SHFL.DOWN PT, R9, R12, 0x2, 0x1f ;  /* 0x08401f000c097f89 */ /* 0x000fe800000e0000 */
[----:B------:R-:W0:Y:S02]  /*09b0*/  SHFL.DOWN PT, R8, R4, 0x2, 0x1f ;  /* 0x08401f0004087f89 */ /* 0x000e2400000e0000 */
[----:B0-----:R-:W-:-:S05]  /*09c0*/  HSETP2.GT.AND P0, PT, R8.H0_H0, R5.H0_H0, PT ;  /* 0x2000000508007234 */ /* 0x001fca0003f04800 */
[----:B------:R-:W-:Y:S02]  /*09d0*/  SEL R5, R5, R8, !P0 ;  /* 0x0000000805057207 */ /* 0x000fe40004000000 */
[----:B------:R-:W-:Y:S02]  /*09e0*/  SEL R9, R12, R9, !P0 ;  /* 0x000000090c097207 */ /* 0x000fe40004000000 */
[----:B------:R-:W-:-:S03]  /*09f0*/  PRMT R4, R5, 0x5410, R5 ;  /* 0x0000541005047816 */ /* 0x000fc60000000005 */
[----:B------:R-:W-:Y:S04]  /*0a00*/  SHFL.DOWN PT, R8, R9, 0x1, 0x1f ;  /* 0x08201f0009087f89 */ /* 0x000fe800000e0000 */
[----:B------:R0:W1:Y:S02]  /*0a10*/  SHFL.DOWN PT, R6, R4, 0x1, 0x1f ;  /* 0x08201f0004067f89 */ /* 0x00006400000e0000 */
[C---:B0-----:R-:W-:Y:S02]  /*0a20*/  @!P1 LEA R4, R7.reuse, UR4, 0x1 ;  /* 0x0000000407049c11 */ /* 0x041fe4000f8e08ff */
[----:B------:R-:W-:Y:S02]  /*0a30*/  @!P1 LEA R7, R7, UR12, 0x2 ;  /* 0x0000000c07079c11 */ /* 0x000fe4000f8e10ff */
[----:B-1----:R-:W-:-:S05]  /*0a40*/  HSETP2.GT.AND P0, PT, R6.H0_H0, R5.H0_H0, PT ;  /* 0x2000000506007234 */ /* 0x002fca0003f04800 */
[----:B------:R-:W-:Y:S02]  /*0a50*/  SEL R5, R5, R6, !P0 ;  /* 0x0000000605057207 */ /* 0x000fe40004000000 */
[----:B------:R-:W-:Y:S02]  /*0a60*/  SEL R8, R9, R8, !P0 ;  /* 0x0000000809087207 */ /* 0x000fe40004000000 */
[----:B------:R-:W-:Y:S01]  /*0a70*/  ISETP.GT.U32.AND P0, PT, R0, 0x1f, PT ;  /* 0x0000001f0000780c */ /* 0x000fe20003f04070 */
[----:B------:R0:W-:Y:S04]  /*0a80*/  @!P1 STS.U16 [R4], R5 ;  /* 0x0000000504009388 */ /* 0x0001e80000000400 */
[----:B------:R0:W-:Y:S01]  /*0a90*/  @!P1 STS [R7], R8 ;  /* 0x0000000807009388 */ /* 0x0001e20000000800 */
[----:B------:R-:W-:Y:S07]  /*0aa0*/  BAR.SYNC.DEFER_BLOCKING 0x0 ;  /* 0x0000000000007b1d */ /* 0x000fee0000010000 */
[----:B------:R-:W-:Y:S05]  /*0ab0*/  @P0 BRA `(.L_x_22) ;  /* 0x0000000000c40947 */ /* 0x000fea0003800000 */
[----:B------:R-:W-:Y:S01]  /*0ac0*/  USHF.R.U32.HI UR5, URZ, 0x5, UR6 ;  /* 0x00000005ff057899 */ /* 0x000fe20008011606 */
[----:B0-----:R-:W-:Y:S01]  /*0ad0*/  IMAD.MOV.U32 R5, RZ, RZ, R2 ;  /* 0x000000ffff057224 */ /* 0x001fe200078e0002 */
[----:B------:R-:W-:Y:S02]  /*0ae0*/  PRMT R4, RZ, 0x7610, R4 ;  /* 0x00007610ff047816 */ /* 0x000fe40000000004 */
[C---:B------:R-:W-:Y:S02]  /*0af0*/  ISETP.NE.AND P0, PT, R22.reuse, RZ, PT ;  /* 0x000000ff1600720c */ /* 0x040fe40003f05270 */
[----:B------:R-:W-:Y:S01]  /*0b00*/  ISETP.GE.U32.AND P1, PT, R22, UR5, PT ;  /* 0x0000000516007c0c */ /* 0x000fe2000bf26070 */
[----:B------:R-:W-:-:S12]  /*0b10*/  UMOV UR5, 0xffffffff ;  /* 0xffffffff00057882 */ /* 0x000fd80000000000 */
[C---:B------:R-:W-:Y:S02]  /*0b20*/  @!P1 LEA R6, R22.reuse, UR4, 0x1 ;  /* 0x0000000416069c11 */ /* 0x040fe4000f8e08ff */
[----:B------:R-:W-:-:S04]  /*0b30*/  @!P1 LEA R7, R22, UR12, 0x2 ;  /* 0x0000000c16079c11 */ /* 0x000fc8000f8e10ff */
[----:B------:R-:W0:Y:S04]  /*0b40*/  @!P1 LDS.U16 R6, [R6] ;  /* 0x0000000006069984 */ /* 0x000e280000000400 */
[----:B------:R1:W2:Y:S01]  /*0b50*/  @!P1 LDS R5, [R7] ;  /* 0x0000000007059984 */ /* 0x0002a20000000800 */
[----:B0-----:R-:W-:-:S04]  /*0b60*/  @!P1 PRMT R4, R6, 0x7610, R4 ;  /* 0x0000761006049816 */ /* 0x001fc80000000004 */
[----:B------:R-:W-:Y:S01]  /*0b70*/  PRMT R6, R4, 0x5410, R4 ;  /* 0x0000541004067816 */ /* 0x000fe20000000004 */
[----:B-12---:R-:W-:Y:S06]  /*0b80*/  BRA.DIV UR5, `(.L_x_23) ;  /* 0x0000001205e47947 */ /* 0x006fec000b800000 */
[----:B------:R-:W0:Y:S02]  /*0b90*/  SHFL.DOWN PT, R6, R6, 0x10, 0x1f ;  /* 0x0a001f0006067f89 */ /* 0x000e2400000e0000 */
[----:B0-----:R-:W-:-:S05]  /*0ba0*/  PRMT R9, R6, 0x7610, R9 ;  /* 0x0000761006097816 */ /* 0x001fca0000000009 */
[----:B------:R-:W-:-:S05]  /*0bb0*/  HSETP2.GT.AND P1, PT, R9.H0_H0, R4.H0_H0, PT ;  /* 0x2000000409007234 */ /* 0x000fca0003f24800 */
[----:B------:R-:W-:Y:S02]  /*0bc0*/  SEL R9, R4, R9, !P1 ;  /* 0x0000000904097207 */ /* 0x000fe40004800000 */
[----:B------:R-:W0:Y:S02]  /*0bd0*/  SHFL.DOWN PT, R4, R5, 0x10, 0x1f ;  /* 0x0a001f0005047f89 */ /* 0x000e2400000e0000 */
[----:B------:R-:W-:-:S05]  /*0be0*/  PRMT R6, R9, 0x5410, R9 ;  /* 0x0000541009067816 */ /* 0x000fca0000000009 */
[----:B------:R-:W1:Y:S01]  /*0bf0*/  SHFL.DOWN PT, R8, R6, 0x8, 0x1f ;  /* 0x09001f0006087f89 */ /* 0x000e6200000e0000 */
[----:B0-----:R-:W-:Y:S02]  /*0c00*/  SEL R4, R5, R4, !P1 ;  /* 0x0000000405047207 */ /* 0x001fe40004800000 */
[----:B-1----:R-:W-:-:S05]  /*0c10*/  HSETP2.GT.AND P2, PT, R8.H0_H0, R9.H0_H0, PT ;  /* 0x2000000908007234 */ /* 0x002fca0003f44800 */
[----:B------:R-:W-:Y:S02]  /*0c20*/  SEL R8, R9, R8, !P2 ;  /* 0x0000000809087207 */ /* 0x000fe40005000000 */
[----:B------:R-:W0:Y:S02]  /*0c30*/  SHFL.DOWN PT, R9, R4, 0x8, 0x1f ;  /* 0x09001f0004097f89 */ /* 0x000e2400000e0000 */
[----:B------:R-:W-:-:S05]  /*0c40*/  PRMT R5, R8, 0x5410, R8 ;  /* 0x0000541008057816 */ /* 0x000fca0000000008 */
[----:B------:R-:W1:Y:S01]  /*0c50*/  SHFL.DOWN PT, R13, R5, 0x4, 0x1f ;  /* 0x08801f00050d7f89 */ /* 0x000e6200000e0000 */
[----:B0-----:R-:W-:-:S05]  /*0c60*/  SEL R9, R4, R9, !P2 ;  /* 0x0000000904097207 */ /* 0x001fca0005000000 */
[----:B------:R-:W0:Y:S01]  /*0c70*/  SHFL.DOWN PT, R6, R9, 0x4, 0x1f ;  /* 0x08801f0009067f89 */ /* 0x000e2200000e0000 */
[----:B-1----:R-:W-:-:S05]  /*0c80*/  HSETP2.GT.AND P1, PT, R13.H0_H0, R8.H0_H0, PT ;  /* 0x200000080d007234 */ /* 0x002fca0003f24800 */
[----:B------:R-:W-:-:S04]  /*0c90*/  SEL R8, R8, R13, !P1 ;  /* 0x0000000d08087207 */ /* 0x000fc80004800000 */
[----:B------:R-:W-:-:S05]  /*0ca0*/  PRMT R4, R8, 0x5410, R8 ;  /* 0x0000541008047816 */ /* 0x000fca0000000008 */
[----:B------:R-:W1:Y:S01]  /*0cb0*/  SHFL.DOWN PT, R13, R4, 0x2, 0x1f ;  /* 0x08401f00040d7f89 */ /* 0x000e6200000e0000 */
[----:B0-----:R-:W-:-:S05]  /*0cc0*/  SEL R6, R9, R6, !P1 ;  /* 0x0000000609067207 */ /* 0x001fca0004800000 */
[----:B------:R-:W0:Y:S01]  /*0cd0*/  SHFL.DOWN PT, R15, R6, 0x2, 0x1f ;  /* 0x08401f00060f7f89 */ /* 0x000e2200000e0000 */
[----:B-1----:R-:W-:-:S05]  /*0ce0*/  HSETP2.GT.AND P1, PT, R13.H0_H0, R8.H0_H0, PT ;  /* 0x200000080d007234 */ /* 0x002fca0003f24800 */
[----:B------:R-:W-:-:S04]  /*0cf0*/  SEL R8, R8, R13, !P1 ;  /* 0x0000000d08087207 */ /* 0x000fc80004800000 */
[----:B------:R-:W-:Y:S02]  /*0d00*/  PRMT R4, R8, 0x5410, R8 ;  /* 0x0000541008047816 */ /* 0x000fe40000000008 */
[----:B0-----:R-:W-:-:S03]  /*0d10*/  SEL R15, R6, R15, !P1 ;  /* 0x0000000f060f7207 */ /* 0x001fc60004800000 */
[----:B------:R0:W1:Y:S04]  /*0d20*/  SHFL.DOWN PT, R9, R4, 0x1, 0x1f ;  /* 0x08201f0004097f89 */ /* 0x00006800000e0000 */
[----:B------:R0:W2:Y:S02]  /*0d30*/  SHFL.DOWN PT, R12, R15, 0x1, 0x1f ;  /* 0x08201f000f0c7f89 */ /* 0x0000a400000e0000 */
.L_x_65:
[----:B0-----:R-:W0:Y:S01]  /*0d40*/  LDC.64 R4, c[0x0][0x3a0] ;  /* 0x0000e800ff047b82 */ /* 0x001e220000000a00 */
[----:B-1----:R-:W-:-:S05]  /*0d50*/  HSETP2.GT.AND P1, PT, R9.H0_H0, R8.H0_H0, PT ;  /* 0x2000000809007234 */ /* 0x002fca0003f24800 */
[----:B------:R-:W-:Y:S02]  /*0d60*/  SEL R9, R8, R9, !P1 ;  /* 0x0000000908097207 */ /* 0x000fe40004800000 */
[----:B------:R-:W1:Y:S01]  /*0d70*/  LDC.64 R6, c[0x0][0x3a8] ;  /* 0x0000ea00ff067b82 */ /* 0x000e620000000a00 */
[----:B--2---:R-:W-:Y:S01]  /*0d80*/  SEL R15, R15, R12, !P1 ;  /* 0x0000000c0f0f7207 */ /* 0x004fe20004800000 */
[----:B0-----:R-:W-:-:S05]  /*0d90*/  @!P0 IMAD.WIDE.U32 R4, R11, 0x2, R4 ;  /* 0x000000020b048825 */ /* 0x001fca00078e0004 */
[----:B------:R2:W-:Y:S01]  /*0da0*/  @!P0 STG.E.U16 desc[UR10][R4.64], R9 ;  /* 0x0000000904008986 */ /* 0x0005e2000c10150a */
[----:B-1----:R-:W-:-:S05]  /*0db0*/  @!P0 IMAD.WIDE.U32 R6, R11, 0x4, R6 ;  /* 0x000000040b068825 */ /* 0x002fca00078e0006 */
[----:B------:R2:W-:Y:S02]  /*0dc0*/  @!P0 STG.E desc[UR10][R6.64], R15 ;  /* 0x0000000f06008986 */ /* 0x0005e4000c10190a */
.L_x_22:
[----:B------:R-:W-:Y:S05]  /*0dd0*/  BSYNC B0 ;  /* 0x0000000000007941 */ /* 0x000fea0003800000 */
.L_x_21:
[----:B0-2---:R-:W-:-:S05]  /*0de0*/  CS2R.32 R4, SR_CgaSize ;  /* 0x0000000000047805 */ /* 0x005fca0000008a00 */
[----:B------:R-:W-:-:S06]  /*0df0*/  IMAD R4, R4, -0xa0, RZ ;  /* 0xffffff6004047824 */ /* 0x000fcc00078e02ff */
[----:B------:R-:W0:Y:S01]  /*0e00*/  LDC R4, c[0x0][R4+0x258] ;  /* 0x0000960004047b82 */ /* 0x000e220000000800 */
[----:B------:R-:W-:-:S05]  /*0e10*/  CS2R.32 R5, SR_CgaSize ;  /* 0x0000000000057805 */ /* 0x000fca0000008a00 */
[----:B------:R-:W-:-:S06]  /*0e20*/  IMAD R5, R5, -0xa0, RZ ;  /* 0xffffff6005057824 */ /* 0x000fcc00078e02ff */
[----:B------:R-:W1:Y:S01]  /*0e30*/  LDC R5, c[0x0][R5+0x254] ;  /* 0x0000950005057b82 */ /* 0x000e620000000800 */
[----:B0-----:R-:W-:-:S04]  /*0e40*/  ISETP.NE.U32.AND P0, PT, R4, RZ, PT ;  /* 0x000000ff0400720c */ /* 0x001fc80003f05070 */
[----:B-1----:R-:W-:-:S13]  /*0e50*/  ISETP.NE.AND.EX P0, PT, R5, RZ, PT, P0 ;  /* 0x000000ff0500720c */ /* 0x002fda0003f05300 */
[----:B------:R-:W-:Y:S05]  /*0e60*/  @P0 BRA `(.L_x_24) ;  /* 0x0000000000040947 */ /* 0x000fea0003800000 */
[----:B------:R-:W-:Y:S05]  /*0e70*/  BPT.TRAP 0x1 ;  /* 0x000000040000795c */ /* 0x000fea0000300000 */
.L_x_24:
[----:B------:R-:W-:-:S03]  /*0e80*/  UMOV UR5, 0xffffffff ;  /* 0xffffffff00057882 */ /* 0x000fc60000000000 */
[----:B------:R-:W-:Y:S05]  /*0e90*/  BRA.DIV UR5, `(.L_x_25) ;  /* 0x0000001605447947 */ /* 0x000fea000b800000 */
[----:B------:R-:W-:Y:S06]  /*0ea0*/  BAR.SYNC.DEFER_BLOCKING 0x0 ;  /* 0x0000000000007b1d */ /* 0x000fec0000010000 */
.L_x_68:
[----:B------:R-:W0:Y:S01]  /*0eb0*/  S2R R7, SR_TID.Y ;  /* 0x0000000000077919 */ /* 0x000e220000002200 */
[----:B------:R-:W-:Y:S01]  /*0ec0*/  BSSY B0, `(.L_x_26) ;  /* 0x0000026000007945 */ /* 0x000fe20003800000 */
[----:B------:R-:W1:Y:S01]  /*0ed0*/  S2R R9, SR_TID.Z ;  /* 0x0000000000097919 */ /* 0x000e620000002300 */
[----:B0-----:R-:W-:-:S05]  /*0ee0*/  IMAD.IADD R6, R0, 0x1, R7 ;  /* 0x0000000100067824 */ /* 0x001fca00078e0207 */
[----:B-1----:R-:W-:-:S13]  /*0ef0*/  LOP3.LUT P0, R6, R6, RZ, R9, 0xfa, !PT ;  /* 0x000000ff06067212 */ /* 0x002fda000780fa09 */
[----:B------:R-:W-:Y:S05]  /*0f00*/  @P0 BRA `(.L_x_27) ;  /* 0x0000000000840947 */ /* 0x000fea0003800000 */
[----:B------:R-:W0:Y:S01]  /*0f10*/  S2R R8, SR_CTAID.Y ;  /* 0x0000000000087919 */ /* 0x000e220000002600 */
[----:B------:R-:W1:Y:S01]  /*0f20*/  LDCU UR5, c[0x0][0x374] ;  /* 0x00006e80ff0577ac */ /* 0x000e620008000800 */
[----:B------:R-:W2:Y:S01]  /*0f30*/  S2R R9, SR_CTAID.Z ;  /* 0x0000000000097919 */ /* 0x000ea20000002700 */
[----:B------:R-:W3:Y:S01]  /*0f40*/  LDCU UR7, c[0x0][0x378] ;  /* 0x00006f00ff0777ac */ /* 0x000ee20008000800 */
[----:B------:R-:W4:Y:S01]  /*0f50*/  S2R R13, SR_LANEID ;  /* 0x00000000000d7919 */ /* 0x000f220000000000 */
[----:B------:R-:W-:Y:S01]  /*0f60*/  VOTEU.ANY UR14, UPT, PT ;  /* 0x00000000000e7886 */ /* 0x000fe200038e0100 */
[----:B------:R-:W-:-:S04]  /*0f70*/  UIADD3 UR8, UPT, UPT, URZ, -UR13, URZ ;  /* 0x8000000dff087290 */ /* 0x000fc8000fffe0ff */
[----:B-1----:R-:W-:-:S04]  /*0f80*/  UIMAD UR5, UR8, UR5, URZ ;  /* 0x00000005080572a4 */ /* 0x002fc8000f8e02ff */
[----:B---3--:R-:W-:Y:S01]  /*0f90*/  UIMAD UR5, UR7, UR5, -0x7fffffff ;  /* 0x80000001070574a4 */ /* 0x008fe2000f8e0205 */
[----:B0-----:R-:W-:Y:S02]  /*0fa0*/  IMAD.IADD R7, R11, 0x1, R8 ;  /* 0x000000010b077824 */ /* 0x001fe400078e0208 */
[----:B------:R-:W4:Y:S01]  /*0fb0*/  FLO.U32 R8, UR14 ;  /* 0x0000000e00087d00 */ /* 0x000f2200080e0000 */
[----:B--2---:R-:W-:-:S05]  /*0fc0*/  IMAD.MOV R12, RZ, RZ, -R9 ;  /* 0x000000ffff0c7224 */ /* 0x004fca00078e0a09 */
[----:B------:R-:W-:Y:S02]  /*0fd0*/  ISETP.NE.AND P1, PT, R7, R12, PT ;  /* 0x0000000c0700720c */ /* 0x000fe40003f25270 */
[----:B------:R-:W0:Y:S01]  /*0fe0*/  POPC R7, UR14 ;  /* 0x0000000e00077d09 */ /* 0x000e220008000000 */
[----:B----4-:R-:W-:-:S10]  /*0ff0*/  ISETP.EQ.U32.AND P0, PT, R8, R13, PT ;  /* 0x0000000d0800720c */ /* 0x010fd40003f02070 */
[----:B------:R-:W-:Y:S01]  /*1000*/  VOTEU.ANY UP0, P1 ;  /* 0x0000000000ff7886 */ /* 0x000fe20000800100 */
[----:B------:R-:W-:-:S06]  /*1010*/  USEL UR5, UR5, 0x1, !UP0 ;  /* 0x0000000105057887 */ /* 0x000fcc000c000000 */
[----:B0-----:R-:W-:Y:S01]  /*1020*/  IMAD R9, R7, UR5, RZ ;  /* 0x0000000507097c24 */ /* 0x001fe2000f8e02ff */
[----:B------:R-:W-:Y:S06]  /*1030*/  @P0 MEMBAR.ALL.GPU ;  /* 0x0000000000000992 */ /* 0x000fec000000a000 */
[----:B------:R-:W-:-:S00]  /*1040*/  @P0 ERRBAR ;  /* 0x00000000000009ab */ /* 0x000fc00000000000 */
[----:B------:R-:W-:Y:S06]  /*1050*/  @P0 CGAERRBAR ;  /* 0x00000000000005ab */ /* 0x000fec0000000000 */
[----:B------:R-:W2:Y:S01]  /*1060*/  @P0 ATOM.E.ADD.STRONG.GPU PT, R9, desc[UR10][R4.64+0x4], R9 ;  /* 0x800004090409098a */ /* 0x000ea200081ef10a */
[----:B------:R-:W0:Y:S02]  /*1070*/  S2R R12, SR_LTMASK ;  /* 0x00000000000c7919 */ /* 0x000e240000003900 */
[----:B0-----:R-:W-:-:S06]  /*1080*/  LOP3.LUT R12, R12, UR14, RZ, 0xc0, !PT ;  /* 0x0000000e0c0c7c12 */ /* 0x001fcc000f8ec0ff */
[----:B------:R-:W0:Y:S01]  /*1090*/  POPC R12, R12 ;  /* 0x0000000c000c7309 */ /* 0x000e220000000000 */
[----:B--2---:R-:W0:Y:S02]  /*10a0*/  SHFL.IDX PT, R7, R9, R8, 0x1f ;  /* 0x00001f0809077589 */ /* 0x004e2400000e0000 */
[----:B0-----:R-:W-:-:S07]  /*10b0*/  IMAD R7, R12, UR5, R7 ;  /* 0x000000050c077c24 */ /* 0x001fce000f8e0207 */
.L_x_28:
[----:B------:R-:W2:Y:S04]  /*10c0*/  LD.E.STRONG.GPU R8, desc[UR10][R4.64+0x4] ;  /* 0x0000040a04087980 */ /* 0x000ea8000c10f900 */
[----:B--2---:R-:W-:Y:S01]  /*10d0*/  CCTL.IVALL ;  /* 0x00000000ff00798f */ /* 0x004fe20002000000 */
[----:B------:R-:W-:Y:S05]  /*10e0*/  YIELD ;  /* 0x0000000000007946 */ /* 0x000fea0003800000 */
[----:B------:R-:W-:-:S04]  /*10f0*/  LOP3.LUT R8, R8, R7, RZ, 0x3c, !PT ;  /* 0x0000000708087212 */ /* 0x000fc800078e3cff */
[----:B------:R-:W-:-:S13]  /*1100*/  ISETP.GT.AND P0, PT, R8, -0x1, PT ;  /* 0xffffffff0800780c */ /* 0x000fda0003f04270 */
[----:B------:R-:W-:Y:S05]  /*1110*/  @P0 BRA `(.L_x_28) ;  /* 0xfffffffc00e80947 */ /* 0x000fea000383ffff */
.L_x_27:
[----:B------:R-:W-:Y:S05]  /*1120*/  BSYNC B0 ;  /* 0x0000000000007941 */ /* 0x000fea0003800000 */
.L_x_26:
[----:B------:R-:W-:-:S03]  /*1130*/  UMOV UR5, 0xffffffff ;  /* 0xffffffff00057882 */ /* 0x000fc60000000000 */
[----:B------:R-:W-:Y:S05]  /*1140*/  BRA.DIV UR5, `(.L_x_29) ;  /* 0x0000001205c47947 */ /* 0x000fea000b800000 */
[----:B------:R-:W-:Y:S06]  /*1150*/  BAR.SYNC.DEFER_BLOCKING 0x0 ;  /* 0x0000000000007b1d */ /* 0x000fec0000010000 */
.L_x_71:
[----:B------:R-:W-:-:S13]  /*1160*/  ISETP.NE.AND P0, PT, R11, RZ, PT ;  /* 0x000000ff0b00720c */ /* 0x000fda0003f05270 */
[----:B------:R-:W-:Y:S05]  /*1170*/  @P0 BRA `(.L_x_30) ;  /* 0x0000000000fc0947 */ /* 0x000fea0003800000 */
[----:B------:R-:W0:Y:S01]  /*1180*/  LDCU UR5, c[0x0][0x3b0] ;  /* 0x00007600ff0577ac */ /* 0x000e220008000800 */
[----:B------:R-:W-:Y:S01]  /*1190*/  BSSY.RECONVERGENT B0, `(.L_x_31) ;  /* 0x0000017000007945 */ /* 0x000fe20003800200 */
[----:B------:R-:W-:Y:S01]  /*11a0*/  IMAD.MOV.U32 R18, RZ, RZ, R2 ;  /* 0x000000ffff127224 */ /* 0x000fe200078e0002 */
[----:B------:R-:W-:Y:S02]  /*11b0*/  PRMT R7, RZ, 0x7610, R7 ;  /* 0x00007610ff077816 */ /* 0x000fe40000000007 */
[----:B0-----:R-:W-:-:S13]  /*11c0*/  ISETP.GE.AND P0, PT, R0, UR5, PT ;  /* 0x0000000500007c0c */ /* 0x001fda000bf06270 */
[----:B------:R-:W-:Y:S05]  /*11d0*/  @P0 BRA `(.L_x_32) ;  /* 0x0000000000480947 */ /* 0x000fea0003800000 */
[----:B------:R-:W0:Y:S01]  /*11e0*/  LDC.64 R14, c[0x0][0x3a0] ;  /* 0x0000e800ff0e7b82 */ /* 0x000e220000000a00 */
[----:B------:R-:W-:Y:S01]  /*11f0*/  IMAD.MOV.U32 R19, RZ, RZ, R0 ;  /* 0x000000ffff137224 */ /* 0x000fe200078e0000 */
[----:B------:R-:W-:Y:S01]  /*1200*/  PRMT R7, RZ, 0x7610, R7 ;  /* 0x00007610ff077816 */ /* 0x000fe20000000007 */
[----:B------:R-:W-:-:S05]  /*1210*/  IMAD.MOV.U32 R18, RZ, RZ, R2 ;  /* 0x000000ffff127224 */ /* 0x000fca00078e0002 */
[----:B------:R-:W1:Y:S02]  /*1220*/  LDC.64 R16, c[0x0][0x3a8] ;  /* 0x0000ea00ff107b82 */ /* 0x000e640000000a00 */
.L_x_35:
[C---:B0-----:R-:W-:Y:S01]  /*1230*/  IMAD.WIDE R8, R19.reuse, 0x2, R14 ;  /* 0x0000000213087825 */ /* 0x041fe200078e020e */
[----:B------:R-:W0:Y:S05]  /*1240*/  LDCU UR5, c[0x0][0x3b0] ;  /* 0x00007600ff0577ac */ /* 0x000e2a0008000800 */
[----:B------:R-:W2:Y:S01]  /*1250*/  LDG.E.U16 R8, desc[UR10][R8.64] ;  /* 0x0000000a08087981 */ /* 0x000ea2000c1e1500 */
[C---:B-1----:R-:W-:Y:S01]  /*1260*/  IMAD.WIDE R12, R19.reuse, 0x4, R16 ;  /* 0x00000004130c7825 */ /* 0x042fe200078e0210 */
[----:B------:R-:W-:Y:S03]  /*1270*/  BSSY.RECONVERGENT B1, `(.L_x_33) ;  /* 0x0000007000017945 */ /* 0x000fe60003800200 */
[----:B------:R-:W-:-:S05]  /*1280*/  VIADD R19, R19, UR6 ;  /* 0x0000000613137c36 */ /* 0x000fca0008000000 */
[----:B0-----:R-:W-:Y:S02]  /*1290*/  ISETP.GE.AND P1, PT, R19, UR5, PT ;  /* 0x0000000513007c0c */ /* 0x001fe4000bf26270 */
[----:B--2---:R-:W-:-:S13]  /*12a0*/  HSETP2.GT.AND P0, PT, R8.H0_H0, R7.H0_H0, PT ;  /* 0x2000000708007234 */ /* 0x004fda0003f04800 */
[----:B-----5:R-:W-:Y:S05]  /*12b0*/  @!P0 BRA `(.L_x_34) ;  /* 0x0000000000088947 */ /* 0x020fea0003800000 */
[----:B------:R0:W5:Y:S01]  /*12c0*/  LDG.E R18, desc[UR10][R12.64] ;  /* 0x0000000a0c127981 */ /* 0x000162000c1e1900 */
[----:B------:R-:W-:-:S07]  /*12d0*/  PRMT R7, R8, 0x7610, R7 ;  /* 0x0000761008077816 */ /* 0x000fce0000000007 */
.L_x_34:
[----:B------:R-:W-:Y:S05]  /*12e0*/  BSYNC.RECONVERGENT B1 ;  /* 0x0000000000017941 */ /* 0x000fea0003800200 */
.L_x_33:
[----:B------:R-:W-:Y:S05]  /*12f0*/  @!P1 BRA `(.L_x_35) ;  /* 0xfffffffc00cc9947 */ /* 0x000fea000383ffff */
.L_x_32:
[----:B------:R-:W-:Y:S05]  /*1300*/  BSYNC.RECONVERGENT B0 ;  /* 0x0000000000007941 */ /* 0x000fea0003800200 */
.L_x_31:
[----:B------:R-:W1:Y:S01]  /*1310*/  S2UR UR7, SR_CgaCtaId ;  /* 0x00000000000779c3 */ /* 0x000e620000008800 */
[----:B------:R-:W-:Y:S01]  /*1320*/  UMOV UR5, 0x400 ;  /* 0x0000040000057882 */ /* 0x000fe20000000000 */
[----:B------:R-:W-:Y:S01]  /*1330*/  LEA R9, R0, UR12, 0x2 ;  /* 0x0000000c00097c11 */ /* 0x000fe2000f8e10ff */
[----:B-1----:R-:W-:-:S06]  /*1340*/  ULEA UR5, UR7, UR5, 0x18 ;  /* 0x0000000507057291 */ /* 0x002fcc000f8ec0ff */
[----:B------:R-:W-:Y:S01]  /*1350*/  LEA R8, R0, UR5, 0x1 ;  /* 0x0000000500087c11 */ /* 0x000fe2000f8e08ff */
[----:B------:R-:W-:Y:S05]  /*1360*/  WARPSYNC.ALL ;  /* 0x0000000000007948 */ /* 0x000fea0003800000 */
[----:B------:R1:W-:Y:S01]  /*1370*/  STS.U16 [R8], R7 ;  /* 0x0000000708007388 */ /* 0x0003e20000000400 */
[----:B------:R-:W-:-:S03]  /*1380*/  UISETP.GE.U32.AND UP0, UPT, UR6, 0x2, UPT ;  /* 0x000000020600788c */ /* 0x000fc6000bf06070 */
[----:B-----5:R1:W-:Y:S01]  /*1390*/  STS [R9], R18 ;  /* 0x0000001209007388 */ /* 0x0203e20000000800 */
[----:B------:R-:W-:Y:S06]  /*13a0*/  BAR.SYNC.DEFER_BLOCKING 0x0 ;  /* 0x0000000000007b1d */ /* 0x000fec0000010000 */
[----:B------:R-:W-:Y:S05]  /*13b0*/  BRA.U !UP0, `(.L_x_36) ;  /* 0x00000001084c7547 */ /* 0x000fea000b800000 */
[----:B------:R-:W-:-:S05]  /*13c0*/  UMOV UR5, UR6 ;  /* 0x0000000600057c82 */ /* 0x000fca0008000000 */
.L_x_39:
[----:B------:R-:W-:Y:S01]  /*13d0*/  UMOV UR7, UR5 ;  /* 0x0000000500077c82 */ /* 0x000fe20008000000 */
[----:B------:R-:W-:Y:S01]  /*13e0*/  USHF.R.U32.HI UR5, URZ, 0x1, UR5 ;  /* 0x00000001ff057899 */ /* 0x000fe20008011605 */
[----:B------:R-:W-:Y:S05]  /*13f0*/  BSSY.RECONVERGENT B0, `(.L_x_37) ;  /* 0x000000c000007945 */ /* 0x000fea0003800200 */
[----:B------:R-:W-:-:S13]  /*1400*/  ISETP.GE.U32.AND P0, PT, R0, UR5, PT ;  /* 0x0000000500007c0c */ /* 0x000fda000bf06070 */
[----:B--2---:R-:W-:Y:S05]  /*1410*/  @P0 BRA `(.L_x_38) ;  /* 0x0000000000240947 */ /* 0x004fea0003800000 */
[----:B------:R-:W-:Y:S01]  /*1420*/  ULOP3.LUT UR8, UR7, 0x7fe, URZ, 0xc0, !UPT ;  /* 0x000007fe07087892 */ /* 0x000fe2000f8ec0ff */
[----:B-1----:R-:W-:Y:S01]  /*1430*/  LDS.U16 R7, [R8] ;  /* 0x0000000008077984 */ /* 0x002fe20000000400 */
[----:B0-----:R-:W-:-:S07]  /*1440*/  IMAD.U32 R12, RZ, RZ, UR5 ;  /* 0x00000005ff0c7e24 */ /* 0x001fce000f8e00ff */
[----:B------:R-:W0:Y:S02]  /*1450*/  LDS.U16 R13, [R8+UR8] ;  /* 0x00000008080d7984 */ /* 0x000e240008000400 */
[----:B0-----:R-:W-:-:S13]  /*1460*/  HSETP2.GT.AND P0, PT, R13.H0_H0, R7.H0_H0, PT ;  /* 0x200000070d007234 */ /* 0x001fda0003f04800 */
[----:B------:R-:W-:Y:S01]  /*1470*/  @P0 IMAD R7, R12, 0x4, R9 ;  /* 0x000000040c070824 */ /* 0x000fe200078e0209 */
[----:B------:R-:W-:Y:S04]  /*1480*/  @P0 STS.U16 [R8], R13 ;  /* 0x0000000d08000388 */ /* 0x000fe80000000400 */
[----:B------:R-:W0:Y:S04]  /*1490*/  @P0 LDS R12, [R7] ;  /* 0x00000000070c0984 */ /* 0x000e280000000800 */
[----:B0-----:R2:W-:Y:S02]  /*14a0*/  @P0 STS [R9], R12 ;  /* 0x0000000c09000388 */ /* 0x0015e40000000800 */
.L_x_38:
[----:B------:R-:W-:Y:S05]  /*14b0*/  BSYNC.RECONVERGENT B0 ;  /* 0x0000000000007941 */ /* 0x000fea0003800200 */
.L_x_37:
[----:B------:R-:W-:Y:S01]  /*14c0*/  BAR.SYNC.DEFER_BLOCKING 0x0 ;  /* 0x0000000000007b1d */ /* 0x000fe20000010000 */
[----:B------:R-:W-:-:S09]  /*14d0*/  UISETP.GT.U32.AND UP0, UPT, UR7, 0x3, UPT ;  /* 0x000000030700788c */ /* 0x000fd2000bf04070 */
[----:B------:R-:W-:Y:S05]  /*14e0*/  BRA.U UP0, `(.L_x_39) ;  /* 0xfffffffd00b87547 */ /* 0x000fea000b83ffff */
.L_x_36:
[----:B------:R-:W-:-:S13]  /*14f0*/  ISETP.NE.AND P0, PT, R0, RZ, PT ;  /* 0x000000ff0000720c */ /* 0x000fda0003f05270 */
[----:B-1----:R-:W1:Y:S01]  /*1500*/  @!P0 LDS R7, [UR12] ;  /* 0x0000000cff078984 */ /* 0x002e620008000800 */
[----:B--2---:R-:W2:Y:S08]  /*1510*/  @!P0 LDC.64 R8, c[0x0][0x3b8] ;  /* 0x0000ee00ff088b82 */ /* 0x004eb00000000a00 */
[----:B0-----:R-:W0:Y:S01]  /*1520*/  @!P0 LDC.64 R12, c[0x0][0x3a8] ;  /* 0x0000ea00ff0c8b82 */ /* 0x001e220000000a00 */
[----:B--2---:R-:W-:-:S04]  /*1530*/  @!P0 IMAD.WIDE R8, R2, 0x4, R8 ;  /* 0x0000000402088825 */ /* 0x004fc800078e0208 */
[----:B-1----:R-:W-:-:S05]  /*1540*/  @!P0 VIADD R15, R7, 0x1 ;  /* 0x00000001070f8836 */ /* 0x002fca0000000000 */
[----:B------:R1:W-:Y:S04]  /*1550*/  @!P0 STG.E desc[UR10][R8.64], R15 ;  /* 0x0000000f08008986 */ /* 0x0003e8000c10190a */
[----:B0-----:R1:W-:Y:S02]  /*1560*/  @!P0 STG.E desc[UR10][R12.64], R7 ;  /* 0x000000070c008986 */ /* 0x0013e4000c10190a */
.L_x_30:
[----:B------:R-:W-:-:S04]  /*1570*/  ISETP.NE.U32.AND P0, PT, R4, RZ, PT ;  /* 0x000000ff0400720c */ /* 0x000fc80003f05070 */
[----:B------:R-:W-:-:S13]  /*1580*/  ISETP.NE.AND.EX P0, PT, R5, RZ, PT, P0 ;  /* 0x000000ff0500720c */ /* 0x000fda0003f05300 */
[----:B------:R-:W-:Y:S05]  /*1590*/  @P0 BRA `(.L_x_40) ;  /* 0x0000000000040947 */ /* 0x000fea0003800000 */
[----:B------:R-:W-:Y:S05]  /*15a0*/  BPT.TRAP 0x1 ;  /* 0x000000040000795c */ /* 0x000fea0000300000 */
.L_x_40:
[----:B------:R-:W-:Y:S01]  /*15b0*/  UMOV UR5, 0xffffffff ;  /* 0xffffffff00057882 */ /* 0x000fe20000000000 */
[----:B------:R-:W-:Y:S02]  /*15c0*/  ISETP.NE.AND P1, PT, R6, RZ, PT ;  /* 0x000000ff0600720c */ /* 0x000fe40003f25270 */
[----:B------:R-:W-:Y:S11]  /*15d0*/  BRA.DIV UR5, `(.L_x_41) ;  /* 0x0000000e05cc7947 */ /* 0x000ff6000b800000 */
[----:B------:R-:W-:Y:S06]  /*15e0*/  BAR.SYNC.DEFER_BLOCKING 0x0 ;  /* 0x0000000000007b1d */ /* 0x000fec0000010000 */
.L_x_74:
[----:B------:R-:W-:Y:S04]  /*15f0*/  BSSY B0, `(.L_x_42) ;  /* 0x0000023000007945 */ /* 0x000fe80003800000 */
[----:B------:R-:W-:Y:S05]  /*1600*/  @P1 BRA `(.L_x_43) ;  /* 0x0000000000841947 */ /* 0x000fea0003800000 */
[----:B------:R-:W0:Y:S01]  /*1610*/  S2R R6, SR_CTAID.Y ;  /* 0x0000000000067919 */ /* 0x000e220000002600 */
[----:B------:R-:W2:Y:S01]  /*1620*/  LDCU UR5, c[0x0][0x374] ;  /* 0x00006e80ff0577ac */ /* 0x000ea20008000800 */
[----:B-1----:R-:W1:Y:S01]  /*1630*/  S2R R7, SR_CTAID.Z ;  /* 0x0000000000077919 */ /* 0x002e620000002700 */
[----:B------:R-:W3:Y:S01]  /*1640*/  LDCU UR7, c[0x0][0x378] ;  /* 0x00006f00ff0777ac */ /* 0x000ee20008000800 */
[----:B------:R-:W4:Y:S01]  /*1650*/  S2R R9, SR_LANEID ;  /* 0x0000000000097919 */ /* 0x000f220000000000 */
[----:B------:R-:W-:Y:S01]  /*1660*/  VOTEU.ANY UR14, UPT, PT ;  /* 0x00000000000e7886 */ /* 0x000fe200038e0100 */
[----:B------:R-:W-:Y:S01]  /*1670*/  UIADD3 UR8, UPT, UPT, URZ, -UR13, URZ ;  /* 0x8000000dff087290 */ /* 0x000fe2000fffe0ff */
[----:B------:R-:W4:Y:S03]  /*1680*/  FLO.U32 R8, UR14 ;  /* 0x0000000e00087d00 */ /* 0x000f2600080e0000 */
[----:B--2---:R-:W-:-:S04]  /*1690*/  UIMAD UR5, UR8, UR5, URZ ;  /* 0x00000005080572a4 */ /* 0x004fc8000f8e02ff */
[----:B---3--:R-:W-:Y:S01]  /*16a0*/  UIMAD UR5, UR7, UR5, -0x7fffffff ;  /* 0x80000001070574a4 */ /* 0x008fe2000f8e0205 */
[----:B0-----:R-:W-:Y:S02]  /*16b0*/  IMAD.IADD R6, R11, 0x1, R6 ;  /* 0x000000010b067824 */ /* 0x001fe400078e0206 */
[----:B-1----:R-:W-:Y:S01]  /*16c0*/  IMAD.MOV R7, RZ, RZ, -R7 ;  /* 0x000000ffff077224 */ /* 0x002fe200078e0a07 */
[----:B----4-:R-:W-:-:S04]  /*16d0*/  ISETP.EQ.U32.AND P0, PT, R8, R9, PT ;  /* 0x000000090800720c */ /* 0x010fc80003f02070 */
[----:B------:R-:W-:Y:S02]  /*16e0*/  ISETP.NE.AND P2, PT, R6, R7, PT ;  /* 0x000000070600720c */ /* 0x000fe40003f45270 */
[----:B------:R-:W0:Y:S11]  /*16f0*/  POPC R6, UR14 ;  /* 0x0000000e00067d09 */ /* 0x000e360008000000 */
        /* <DEDUP_REMOVED lines=12> */
.L_x_44:
[----:B------:R-:W2:Y:S04]  /*17c0*/  LD.E.STRONG.GPU R7, desc[UR10][R4.64+0x4] ;  /* 0x0000040a04077980 */ /* 0x000ea8000c10f900 */
[----:B--2---:R-:W-:Y:S01]  /*17d0*/  CCTL.IVALL ;  /* 0x00000000ff00798f */ /* 0x004fe20002000000 */
[----:B------:R-:W-:Y:S05]  /*17e0*/  YIELD ;  /* 0x0000000000007946 */ /* 0x000fea0003800000 */
[----:B------:R-:W-:-:S04]  /*17f0*/  LOP3.LUT R7, R7, R6, RZ, 0x3c, !PT ;  /* 0x0000000607077212 */ /* 0x000fc800078e3cff */
[----:B------:R-:W-:-:S13]  /*1800*/  ISETP.GT.AND P0, PT, R7, -0x1, PT ;  /* 0xffffffff0700780c */ /* 0x000fda0003f04270 */
[----:B------:R-:W-:Y:S05]  /*1810*/  @P0 BRA `(.L_x_44) ;  /* 0xfffffffc00e80947 */ /* 0x000fea000383ffff */
.L_x_43:
[----:B------:R-:W-:Y:S05]  /*1820*/  BSYNC B0 ;  /* 0x0000000000007941 */ /* 0x000fea0003800000 */
.L_x_42:
[----:B------:R-:W-:-:S03]  /*1830*/  UMOV UR5, 0xffffffff ;  /* 0xffffffff00057882 */ /* 0x000fc60000000000 */
[----:B------:R-:W-:Y:S05]  /*1840*/  BRA.DIV UR5, `(.L_x_45) ;  /* 0x0000000e055c7947 */ /* 0x000fea000b800000 */
[----:B------:R-:W-:Y:S06]  /*1850*/  BAR.SYNC.DEFER_BLOCKING 0x0 ;  /* 0x0000000000007b1d */ /* 0x000fec0000010000 */
.L_x_77:
[----:B-1----:R-:W0:Y:S02]  /*1860*/  LDC.64 R6, c[0x0][0x3a8] ;  /* 0x0000ea00ff067b82 */ /* 0x002e240000000a00 */
[----:B0-----:R-:W2:Y:S02]  /*1870*/  LDG.E R6, desc[UR10][R6.64] ;  /* 0x0000000a06067981 */ /* 0x001ea4000c1e1900 */
[----:B--2---:R-:W-:-:S04]  /*1880*/  ISETP.NE.AND P0, PT, R6, R2, PT ;  /* 0x000000020600720c */ /* 0x004fc80003f05270 */
[----:B------:R-:W-:-:S13]  /*1890*/  ISETP.NE.OR P0, PT, R11, RZ, !P0 ;  /* 0x000000ff0b00720c */ /* 0x000fda0004705670 */
[----:B------:R-:W-:Y:S05]  /*18a0*/  @P0 BRA `(.L_x_46) ;  /* 0x0000000000600947 */ /* 0x000fea0003800000 */
[----:B------:R-:W0:Y:S01]  /*18b0*/  LDC.64 R8, c[0x0][0x390] ;  /* 0x0000e400ff087b82 */ /* 0x000e220000000a00 */
[----:B------:R-:W-:Y:S01]  /*18c0*/  BSSY.RECONVERGENT B0, `(.L_x_46) ;  /* 0x0000016000007945 */ /* 0x000fe20003800200 */
[----:B0-----:R-:W-:-:S13]  /*18d0*/  ISETP.GE.AND P0, PT, R0, R9, PT ;  /* 0x000000090000720c */ /* 0x001fda0003f06270 */
[----:B------:R-:W-:Y:S05]  /*18e0*/  @P0 BRA `(.L_x_47) ;  /* 0x00000000004c0947 */ /* 0x000fea0003800000 */
[----:B------:R-:W-:Y:S01]  /*18f0*/  IMAD.IADD R15, R0, 0x1, R8 ;  /* 0x00000001000f7824 */ /* 0x000fe200078e0208 */
[----:B------:R-:W-:Y:S01]  /*1900*/  SHF.R.S32.HI R7, RZ, 0x1f, R6 ;  /* 0x0000001fff077819 */ /* 0x000fe20000011406 */
[----:B------:R-:W-:Y:S01]  /*1910*/  IMAD.IADD R0, R8, 0x1, R9 ;  /* 0x0000000108007824 */ /* 0x000fe200078e0209 */
[----:B------:R-:W-:-:S07]  /*1920*/  SHF.R.S32.HI R3, RZ, 0x1f, R2 ;  /* 0x0000001fff037819 */ /* 0x000fce0000011402 */
.L_x_48:
[----:B0-----:R-:W0:Y:S01]  /*1930*/  LDCU UR5, c[0x0][0x38c] ;  /* 0x00007180ff0577ac */ /* 0x001e220008000800 */
[----:B------:R-:W1:Y:S01]  /*1940*/  LDCU.64 UR14, c[0x0][0x380] ;  /* 0x00007000ff0e77ac */ /* 0x000e620008000a00 */
[----:B0-----:R-:W-:-:S04]  /*1950*/  IMAD.WIDE R18, R15, UR5, R6 ;  /* 0x000000050f127c25 */ /* 0x001fc8000f8e0206 */
[----:B------:R-:W-:Y:S01]  /*1960*/  IMAD.WIDE R16, R15, UR5, R2 ;  /* 0x000000050f107c25 */ /* 0x000fe2000f8e0202 */
[----:B-1----:R-:W-:Y:S02]  /*1970*/  LEA R12, P2, R18, UR14, 0x1 ;  /* 0x0000000e120c7c11 */ /* 0x002fe4000f8408ff */
[----:B------:R-:W-:Y:S02]  /*1980*/  LEA R8, P0, R16, UR14, 0x1 ;  /* 0x0000000e10087c11 */ /* 0x000fe4000f8008ff */
[----:B------:R-:W-:Y:S02]  /*1990*/  LEA.HI.X R13, R18, UR15, R19, 0x1, P2 ;  /* 0x0000000f120d7c11 */ /* 0x000fe400090f0c13 */
[----:B------:R-:W-:-:S03]  /*19a0*/  LEA.HI.X R9, R16, UR15, R17, 0x1, P0 ;  /* 0x0000000f10097c11 */ /* 0x000fc600080f0c11 */
[----:B------:R-:W2:Y:S04]  /*19b0*/  LDG.E.U16 R19, desc[UR10][R12.64] ;  /* 0x0000000a0c137981 */ /* 0x000ea8000c1e1500 */
[----:B------:R-:W3:Y:S01]  /*19c0*/  LDG.E.U16 R17, desc[UR10][R8.64] ;  /* 0x0000000a08117981 */ /* 0x000ee2000c1e1500 */
[----:B------:R-:W-:-:S05]  /*19d0*/  VIADD R15, R15, UR6 ;  /* 0x000000060f0f7c36 */ /* 0x000fca0008000000 */
[----:B------:R-:W-:Y:S01]  /*19e0*/  ISETP.GE.AND P0, PT, R15, R0, PT ;  /* 0x000000000f00720c */ /* 0x000fe20003f06270 */
[----:B--2---:R0:W-:Y:S04]  /*19f0*/  STG.E.U16 desc[UR10][R8.64], R19 ;  /* 0x0000001308007986 */ /* 0x0041e8000c10150a */
[----:B---3--:R0:W-:Y:S08]  /*1a00*/  STG.E.U16 desc[UR10][R12.64], R17 ;  /* 0x000000110c007986 */ /* 0x0081f0000c10150a */
[----:B------:R-:W-:Y:S05]  /*1a10*/  @!P0 BRA `(.L_x_48) ;  /* 0xfffffffc00c48947 */ /* 0x000fea000383ffff */
.L_x_47:
[----:B------:R-:W-:Y:S05]  /*1a20*/  BSYNC.RECONVERGENT B0 ;  /* 0x0000000000007941 */ /* 0x000fea0003800200 */
.L_x_46:
[----:B------:R-:W-:-:S03]  /*1a30*/  UMOV UR5, 0xffffffff ;  /* 0xffffffff00057882 */ /* 0x000fc60000000000 */
[----:B------:R-:W-:Y:S05]  /*1a40*/  BRA.DIV UR5, `(.L_x_49) ;  /* 0x0000000e05087947 */ /* 0x000fea000b800000 */
[----:B------:R-:W-:Y:S06]  /*1a50*/  BAR.SYNC.DEFER_BLOCKING 0x0 ;  /* 0x0000000000007b1d */ /* 0x000fec0000010000 */
.L_x_80:
[----:B------:R-:W-:Y:S04]  /*1a60*/  BSSY B0, `(.L_x_50) ;  /* 0x0000023000007945 */ /* 0x000fe80003800000 */
[----:B------:R-:W-:Y:S05]  /*1a70*/  @P1 BRA `(.L_x_51) ;  /* 0x0000000000841947 */ /* 0x000fea0003800000 */
[----:B------:R-:W1:Y:S01]  /*1a80*/  S2R R0, SR_CTAID.Y ;  /* 0x0000000000007919 */ /* 0x000e620000002600 */
[----:B------:R-:W2:Y:S01]  /*1a90*/  LDCU UR5, c[0x0][0x374] ;  /* 0x00006e80ff0577ac */ /* 0x000ea20008000800 */
[----:B------:R-:W3:Y:S01]  /*1aa0*/  S2R R6, SR_CTAID.Z ;  /* 0x0000000000067919 */ /* 0x000ee20000002700 */
[----:B------:R-:W4:Y:S01]  /*1ab0*/  LDCU UR7, c[0x0][0x378] ;  /* 0x00006f00ff0777ac */ /* 0x000f220008000800 */
[----:B0-----:R-:W0:Y:S01]  /*1ac0*/  S2R R9, SR_LANEID ;  /* 0x0000000000097919 */ /* 0x001e220000000000 */
[----:B------:R-:W-:Y:S01]  /*1ad0*/  VOTEU.ANY UR14, UPT, PT ;  /* 0x00000000000e7886 */ /* 0x000fe200038e0100 */
[----:B------:R-:W-:-:S04]  /*1ae0*/  UIADD3 UR8, UPT, UPT, URZ, -UR13, URZ ;  /* 0x8000000dff087290 */ /* 0x000fc8000fffe0ff */
[----:B--2---:R-:W-:-:S04]  /*1af0*/  UIMAD UR5, UR8, UR5, URZ ;  /* 0x00000005080572a4 */ /* 0x004fc8000f8e02ff */
[----:B----4-:R-:W-:Y:S01]  /*1b00*/  UIMAD UR5, UR7, UR5, -0x7fffffff ;  /* 0x80000001070574a4 */ /* 0x010fe2000f8e0205 */
[----:B-1----:R-:W-:Y:S02]  /*1b10*/  IMAD.IADD R0, R11, 0x1, R0 ;  /* 0x000000010b007824 */ /* 0x002fe400078e0200 */
[----:B---3--:R-:W-:Y:S02]  /*1b20*/  IMAD.MOV R7, RZ, RZ, -R6 ;  /* 0x000000ffff077224 */ /* 0x008fe400078e0a06 */
[----:B------:R-:W0:Y:S03]  /*1b30*/  FLO.U32 R6, UR14 ;  /* 0x0000000e00067d00 */ /* 0x000e2600080e0000 */
[----:B------:R-:W-:-:S05]  /*1b40*/  ISETP.NE.AND P1, PT, R0, R7, PT ;  /* 0x000000070000720c */ /* 0x000fca0003f25270 */
[----:B------:R-:W1:Y:S01]  /*1b50*/  POPC R0, UR14 ;  /* 0x0000000e00007d09 */ /* 0x000e620008000000 */
[----:B0-----:R-:W-:-:S07]  /*1b60*/  ISETP.EQ.U32.AND P0, PT, R6, R9, PT ;  /* 0x000000090600720c */ /* 0x001fce0003f02070 */
[----:B------:R-:W-:Y:S01]  /*1b70*/  VOTEU.ANY UP0, P1 ;  /* 0x0000000000ff7886 */ /* 0x000fe20000800100 */
[----:B------:R-:W-:-:S06]  /*1b80*/  USEL UR5, UR5, 0x1, !UP0 ;  /* 0x0000000105057887 */ /* 0x000fcc000c000000 */
[----:B-1----:R-:W-:Y:S01]  /*1b90*/  IMAD R7, R0, UR5, RZ ;  /* 0x0000000500077c24 */ /* 0x002fe2000f8e02ff */
[----:B------:R-:W-:Y:S06]  /*1ba0*/  @P0 MEMBAR.ALL.GPU ;  /* 0x0000000000000992 */ /* 0x000fec000000a000 */
[----:B------:R-:W-:-:S00]  /*1bb0*/  @P0 ERRBAR ;  /* 0x00000000000009ab */ /* 0x000fc00000000000 */
[----:B------:R-:W-:Y:S06]  /*1bc0*/  @P0 CGAERRBAR ;  /* 0x00000000000005ab */ /* 0x000fec0000000000 */
[----:B------:R-:W2:Y:S01]  /*1bd0*/  @P0 ATOM.E.ADD.STRONG.GPU PT, R7, desc[UR10][R4.64+0x4], R7 ;  /* 0x800004070407098a */ /* 0x000ea200081ef10a */
[----:B------:R-:W0:Y:S02]  /*1be0*/  S2R R8, SR_LTMASK ;  /* 0x0000000000087919 */ /* 0x000e240000003900 */
[----:B0-----:R-:W-:-:S04]  /*1bf0*/  LOP3.LUT R8, R8, UR14, RZ, 0xc0, !PT ;  /* 0x0000000e08087c12 */ /* 0x001fc8000f8ec0ff */
[----:B------:R-:W0:Y:S01]  /*1c00*/  POPC R9, R8 ;  /* 0x0000000800097309 */ /* 0x000e220000000000 */
[----:B--2---:R-:W0:Y:S02]  /*1c10*/  SHFL.IDX PT, R0, R7, R6, 0x1f ;  /* 0x00001f0607007589 */ /* 0x004e2400000e0000 */
[----:B0-----:R-:W-:-:S07]  /*1c20*/  IMAD R0, R9, UR5, R0 ;  /* 0x0000000509007c24 */ /* 0x001fce000f8e0200 */
.L_x_52:
[----:B------:R-:W2:Y:S04]  /*1c30*/  LD.E.STRONG.GPU R7, desc[UR10][R4.64+0x4] ;  /* 0x0000040a04077980 */ /* 0x000ea8000c10f900 */
[----:B--2---:R-:W-:Y:S01]  /*1c40*/  CCTL.IVALL ;  /* 0x00000000ff00798f */ /* 0x004fe20002000000 */
[----:B------:R-:W-:Y:S05]  /*1c50*/  YIELD ;  /* 0x0000000000007946 */ /* 0x000fea0003800000 */
[----:B------:R-:W-:-:S04]  /*1c60*/  LOP3.LUT R7, R7, R0, RZ, 0x3c, !PT ;  /* 0x0000000007077212 */ /* 0x000fc800078e3cff */
[----:B------:R-:W-:-:S13]  /*1c70*/  ISETP.GT.AND P0, PT, R7, -0x1, PT ;  /* 0xffffffff0700780c */ /* 0x000fda0003f04270 */
[----:B------:R-:W-:Y:S05]  /*1c80*/  @P0 BRA `(.L_x_52) ;  /* 0xfffffffc00e80947 */ /* 0x000fea000383ffff */
.L_x_51:
[----:B------:R-:W-:Y:S05]  /*1c90*/  BSYNC B0 ;  /* 0x0000000000007941 */ /* 0x000fea0003800000 */
.L_x_50:
[----:B------:R-:W-:-:S03]  /*1ca0*/  UMOV UR5, 0xffffffff ;  /* 0xffffffff00057882 */ /* 0x000fc60000000000 */
[----:B------:R-:W-:Y:S05]  /*1cb0*/  BRA.DIV UR5, `(.L_x_53) ;  /* 0x0000000a05987947 */ /* 0x000fea000b800000 */
[----:B------:R-:W-:Y:S06]  /*1cc0*/  BAR.SYNC.DEFER_BLOCKING 0x0 ;  /* 0x0000000000007b1d */ /* 0x000fec0000010000 */
.L_x_83:
[----:B------:R-:W1:Y:S01]  /*1cd0*/  LDC.64 R6, c[0x0][0x380] ;  /* 0x0000e000ff067b82 */ /* 0x000e620000000a00 */
[----:B------:R-:W2:Y:S01]  /*1ce0*/  LDCU UR5, c[0x0][0x38c] ;  /* 0x00007180ff0577ac */ /* 0x000ea20008000800 */
[--C-:B------:R-:W-:Y:S01]  /*1cf0*/  SHF.R.S32.HI R5, RZ, 0x1f, R2.reuse ;  /* 0x0000001fff057819 */ /* 0x100fe20000011402 */
[----:B------:R-:W-:-:S04]  /*1d00*/  IMAD.MOV.U32 R4, RZ, RZ, R2 ;  /* 0x000000ffff047224 */ /* 0x000fc800078e0002 */
[----:B--2---:R-:W-:-:S03]  /*1d10*/  IMAD.WIDE R4, R2, UR5, R4 ;  /* 0x0000000502047c25 */ /* 0x004fc6000f8e0204 */
[----:B-1----:R-:W-:-:S04]  /*1d20*/  LEA R6, P0, R4, R6, 0x1 ;  /* 0x0000000604067211 */ /* 0x002fc800078008ff */
[----:B------:R-:W-:-:S05]  /*1d30*/  LEA.HI.X R7, R4, R7, R5, 0x1, P0 ;  /* 0x0000000704077211 */ /* 0x000fca00000f0c05 */
[----:B------:R-:W2:Y:S02]  /*1d40*/  LDG.E.U16 R6, desc[UR10][R6.64] ;  /* 0x0000000a06067981 */ /* 0x000ea4000c1e1500 */
[----:B--2---:R-:W-:-:S13]  /*1d50*/  HSETP2.NEU.AND P0, PT, R6.H0_H0, RZ.H0_H0, PT ;  /* 0x200000ff06007234 */ /* 0x004fda0003f0d800 */
[----:B------:R-:W-:Y:S05]  /*1d60*/  @!P0 EXIT ;  /* 0x000000000000894d */ /* 0x000fea0003800000 */
[----:B------:R-:W1:Y:S01]  /*1d70*/  LDCU UR5, c[0x0][0x388] ;  /* 0x00007100ff0577ac */ /* 0x000e620008000800 */
[----:B------:R-:W-:-:S05]  /*1d80*/  VIADD R10, R10, 0x1 ;  /* 0x000000010a0a7836 */ /* 0x000fca0000000000 */
[----:B-1----:R-:W-:-:S13]  /*1d90*/  ISETP.GE.AND P0, PT, R10, UR5, PT ;  /* 0x000000050a007c0c */ /* 0x002fda000bf06270 */
[----:B------:R-:W-:Y:S05]  /*1da0*/  @P0 EXIT ;  /* 0x000000000000094d */ /* 0x000fea0003800000 */
[----:B------:R-:W-:-:S04]  /*1db0*/  HADD2.F32 R6, -RZ, R6.H0_H0 ;  /* 0x20000006ff067230 */ /* 0x000fc80000004100 */
[----:B------:R1:W2:Y:S03]  /*1dc0*/  MUFU.RCP R0, R6 ;  /* 0x0000000600007308 */ /* 0x0002a60000001000 */
.L_x_54:
[----:B------:R-:W0:Y:S01]  /*1dd0*/  LDCU.128 UR16, c[0x0][0x380] ;  /* 0x00007000ff1077ac */ /* 0x000e220008000c00 */
[--C-:B---3--:R-:W-:Y:S01]  /*1de0*/  SHF.R.S32.HI R5, RZ, 0x1f, R10.reuse ;  /* 0x0000001fff057819 */ /* 0x108fe2000001140a */
[----:B------:R-:W-:-:S04]  /*1df0*/  IMAD.MOV.U32 R4, RZ, RZ, R10 ;  /* 0x000000ffff047224 */ /* 0x000fc800078e000a */
[----:B0-----:R-:W-:-:S03]  /*1e00*/  IMAD.WIDE R8, R2, UR19, R4 ;  /* 0x0000001302087c25 */ /* 0x001fc6000f8e0204 */
[----:B------:R-:W-:-:S04]  /*1e10*/  LEA R4, P0, R8, UR16, 0x1 ;  /* 0x0000001008047c11 */ /* 0x000fc8000f8008ff */
[----:B------:R-:W-:-:S05]  /*1e20*/  LEA.HI.X R5, R8, UR17, R9, 0x1, P0 ;  /* 0x0000001108057c11 */ /* 0x000fca00080f0c09 */
[----:B------:R-:W3:Y:S01]  /*1e30*/  LDG.E.U16 R7, desc[UR10][R4.64] ;  /* 0x0000000a04077981 */ /* 0x000ee2000c1e1500 */
[----:B------:R-:W-:Y:S02]  /*1e40*/  VIADD R10, R10, UR9 ;  /* 0x000000090a0a7c36 */ /* 0x000fe40008000000 */
[----:B---3--:R-:W-:-:S05]  /*1e50*/  HADD2.F32 R9, -RZ, R7.H0_H0 ;  /* 0x20000007ff097230 */ /* 0x008fca0000004100 */
[----:B--2---:R-:W-:-:S05]  /*1e60*/  FMUL R11, R0, R9 ;  /* 0x00000009000b7220 */ /* 0x004fca0000400000 */
[----:B------:R-:W-:-:S05]  /*1e70*/  F2FP.F16.F32.PACK_AB R7, RZ, R11 ;  /* 0x0000000bff07723e */ /* 0x000fca00000000ff */
[C---:B------:R-:W-:Y:S02]  /*1e80*/  HSETP2.GEU.AND P1, PT, |R7|.reuse.H0_H0, 8.523464202880859375e-06, 8.523464202880859375e-06, PT ;  /* 0x008f008f07007434 */ /* 0x040fe40003f2ea00 */
[----:B------:R-:W-:-:S05]  /*1e90*/  HSETP2.GT.AND P0, PT, |R7|.H0_H0, RZ.H0_H0, PT ;  /* 0x200000ff07007234 */ /* 0x000fca0003f04a00 */
[----:B------:R-:W-:-:S13]  /*1ea0*/  PLOP3.LUT P0, PT, P1, P0, PT, 0xf2, 0x2f ;  /* 0x00000000002f781c */ /* 0x000fda0000f01e72 */
[----:B------:R-:W-:-:S04]  /*1eb0*/  @!P0 FFMA R9, -R6, R11, R9 ;  /* 0x0000000b06098223 */ /* 0x000fc80000000109 */
[----:B------:R-:W-:-:S05]  /*1ec0*/  @!P0 FFMA R9, R0, R9, R11 ;  /* 0x0000000900098223 */ /* 0x000fca000000000b */
[----:B------:R-:W-:Y:S02]  /*1ed0*/  @!P0 F2FP.F16.F32.PACK_AB R7, RZ, R9 ;  /* 0x00000009ff07823e */ /* 0x000fe400000000ff */
[----:B------:R-:W-:-:S03]  /*1ee0*/  ISETP.GE.AND P0, PT, R10, UR18, PT ;  /* 0x000000120a007c0c */ /* 0x000fc6000bf06270 */
[----:B------:R3:W-:Y:S10]  /*1ef0*/  STG.E.U16 desc[UR10][R4.64], R7 ;  /* 0x0000000704007986 */ /* 0x0007f4000c10150a */
[----:B------:R-:W-:Y:S05]  /*1f00*/  @!P0 BRA `(.L_x_54) ;  /* 0xfffffffc00b08947 */ /* 0x000fea000383ffff */
[----:B------:R-:W-:Y:S05]  /*1f10*/  EXIT ;  /* 0x000000000000794d */ /* 0x000fea0003800000 */
.L_x_23:
[----:B------:R-:W-:Y:S02]  /*1f20*/  IMAD.MOV.U32 R14, RZ, RZ, R6 ;  /* 0x000000ffff0e7224 */ /* 0x000fe400078e0006 */
[----:B------:R-:W-:Y:S02]  /*1f30*/  IMAD.MOV.U32 R16, RZ, RZ, 0x10 ;  /* 0x00000010ff107424 */ /* 0x000fe400078e00ff */
[----:B------:R-:W-:Y:S02]  /*1f40*/  IMAD.MOV.U32 R17, RZ, RZ, 0x1f ;  /* 0x0000001fff117424 */ /* 0x000fe400078e00ff */
[----:B------:R-:W-:-:S07]  /*1f50*/  IMAD.MOV.U32 R7, RZ, RZ, -0x1 ;  /* 0xffffffffff077424 */ /* 0x000fce00078e00ff */
[----:B------:R-:W-:Y:S05]  /*1f60*/  WARPSYNC.COLLECTIVE R7, `(.L_x_55) ;  /* 0x0000000007087348 */ /* 0x000fea0003c00000 */
[----:B------:R0:W1:Y:S02]  /*1f70*/  SHFL.DOWN P1, R12, R14, R16, R17 ;  /* 0x080000100e0c7389 */ /* 0x0000640000020011 */
[----:B01----:R-:W-:Y:S05]  /*1f80*/  ENDCOLLECTIVE ;  /* 0x000000000000791b */ /* 0x003fea0003800000 */
.L_x_55:
[----:B------:R-:W-:Y:S02]  /*1f90*/  IMAD.MOV.U32 R14, RZ, RZ, R5 ;  /* 0x000000ffff0e7224 */ /* 0x000fe400078e0005 */
[----:B------:R-:W-:-:S07]  /*1fa0*/  IMAD.MOV.U32 R9, RZ, RZ, R12 ;  /* 0x000000ffff097224 */ /* 0x000fce00078e000c */
[----:B------:R-:W-:Y:S05]  /*1fb0*/  WARPSYNC.COLLECTIVE R7, `(.L_x_56) ;  /* 0x0000000007087348 */ /* 0x000fea0003c00000 */
[----:B------:R0:W1:Y:S02]  /*1fc0*/  SHFL.DOWN P1, R12, R14, R16, R17 ;  /* 0x080000100e0c7389 */ /* 0x0000640000020011 */
[----:B01----:R-:W-:Y:S05]  /*1fd0*/  ENDCOLLECTIVE ;  /* 0x000000000000791b */ /* 0x003fea0003800000 */
.L_x_56:
[----:B------:R-:W-:-:S05]  /*1fe0*/  HSETP2.GT.AND P2, PT, R9.H0_H0, R4.H0_H0, PT ;  /* 0x2000000409007234 */ /* 0x000fca0003f44800 */
[----:B------:R-:W-:-:S04]  /*1ff0*/  SEL R9, R4, R9, !P2 ;  /* 0x0000000904097207 */ /* 0x000fc80005000000 */
[----:B------:R-:W-:Y:S01]  /*2000*/  PRMT R6, R9, 0x5410, R9 ;  /* 0x0000541009067816 */ /* 0x000fe20000000009 */
[----:B------:R-:W-:-:S04]  /*2010*/  IMAD.MOV.U32 R16, RZ, RZ, 0x8 ;  /* 0x00000008ff107424 */ /* 0x000fc800078e00ff */
[----:B------:R-:W-:Y:S02]  /*2020*/  IMAD.MOV.U32 R14, RZ, RZ, R6 ;  /* 0x000000ffff0e7224 */ /* 0x000fe400078e0006 */
[----:B------:R-:W-:-:S07]  /*2030*/  IMAD.MOV.U32 R4, RZ, RZ, R12 ;  /* 0x000000ffff047224 */ /* 0x000fce00078e000c */
[----:B------:R-:W-:Y:S05]  /*2040*/  WARPSYNC.COLLECTIVE R7, `(.L_x_57) ;  /* 0x0000000007087348 */ /* 0x000fea0003c00000 */
[----:B------:R0:W1:Y:S02]  /*2050*/  SHFL.DOWN P1, R12, R14, R16, R17 ;  /* 0x080000100e0c7389 */ /* 0x0000640000020011 */
[----:B01----:R-:W-:Y:S05]  /*2060*/  ENDCOLLECTIVE ;  /* 0x000000000000791b */ /* 0x003fea0003800000 */
.L_x_57:
[----:B------:R-:W-:-:S05]  /*2070*/  SEL R4, R5, R4, !P2 ;  /* 0x0000000405047207 */ /* 0x000fca0005000000 */
[----:B------:R-:W-:Y:S02]  /*2080*/  IMAD.MOV.U32 R14, RZ, RZ, R4 ;  /* 0x000000ffff0e7224 */ /* 0x000fe400078e0004 */
[----:B------:R-:W-:-:S07]  /*2090*/  IMAD.MOV.U32 R8, RZ, RZ, R12 ;  /* 0x000000ffff087224 */ /* 0x000fce00078e000c */
[----:B------:R-:W-:Y:S05]  /*20a0*/  WARPSYNC.COLLECTIVE R7, `(.L_x_58) ;  /* 0x0000000007087348 */ /* 0x000fea0003c00000 */
[----:B------:R0:W1:Y:S02]  /*20b0*/  SHFL.DOWN P1, R12, R14, R16, R17 ;  /* 0x080000100e0c7389 */ /* 0x0000640000020011 */
[----:B01----:R-:W-:Y:S05]  /*20c0*/  ENDCOLLECTIVE ;  /* 0x000000000000791b */ /* 0x003fea0003800000 */
.L_x_58:
        /* <DEDUP_REMOVED lines=9> */
.L_x_59:
[----:B------:R-:W-:-:S05]  /*2160*/  SEL R9, R4, R9, !P3 ;  /* 0x0000000904097207 */ /* 0x000fca0005800000 */
[----:B------:R-:W-:Y:S02]  /*2170*/  IMAD.MOV.U32 R14, RZ, RZ, R9 ;  /* 0x000000ffff0e7224 */ /* 0x000fe400078e0009 */
[----:B------:R-:W-:-:S07]  /*2180*/  IMAD.MOV.U32 R13, RZ, RZ, R12 ;  /* 0x000000ffff0d7224 */ /* 0x000fce00078e000c */
[----:B------:R-:W-:Y:S05]  /*2190*/  WARPSYNC.COLLECTIVE R7, `(.L_x_60) ;  /* 0x0000000007087348 */ /* 0x000fea0003c00000 */
[----:B------:R0:W1:Y:S02]  /*21a0*/  SHFL.DOWN P1, R12, R14, R16, R17 ;  /* 0x080000100e0c7389 */ /* 0x0000640000020011 */
[----:B01----:R-:W-:Y:S05]  /*21b0*/  ENDCOLLECTIVE ;  /* 0x000000000000791b */ /* 0x003fea0003800000 */
.L_x_60:
        /* <DEDUP_REMOVED lines=9> */
.L_x_61:
[----:B------:R-:W-:-:S05]  /*2250*/  SEL R6, R9, R6, !P2 ;  /* 0x0000000609067207 */ /* 0x000fca0005000000 */
[----:B------:R-:W-:Y:S02]  /*2260*/  IMAD.MOV.U32 R14, RZ, RZ, R6 ;  /* 0x000000ffff0e7224 */ /* 0x000fe400078e0006 */
[----:B------:R-:W-:-:S07]  /*2270*/  IMAD.MOV.U32 R13, RZ, RZ, R12 ;  /* 0x000000ffff0d7224 */ /* 0x000fce00078e000c */
[----:B------:R-:W-:Y:S05]  /*2280*/  WARPSYNC.COLLECTIVE R7, `(.L_x_62) ;  /* 0x0000000007087348 */ /* 0x000fea0003c00000 */
[----:B------:R0:W1:Y:S02]  /*2290*/  SHFL.DOWN P1, R12, R14, R16, R17 ;  /* 0x080000100e0c7389 */ /* 0x0000640000020011 */
[----:B01----:R-:W-:Y:S05]  /*22a0*/  ENDCOLLECTIVE ;  /* 0x000000000000791b */ /* 0x003fea0003800000 */
.L_x_62:
        /* <DEDUP_REMOVED lines=9> */
.L_x_63:
[----:B------:R-:W-:-:S05]  /*2340*/  SEL R15, R6, R15, !P2 ;  /* 0x0000000f060f7207 */ /* 0x000fca0005000000 */
[----:B------:R-:W-:Y:S02]  /*2350*/  IMAD.MOV.U32 R14, RZ, RZ, R15 ;  /* 0x000000ffff0e7224 */ /* 0x000fe400078e000f */
[----:B------:R-:W-:-:S07]  /*2360*/  IMAD.MOV.U32 R9, RZ, RZ, R12 ;  /* 0x000000ffff097224 */ /* 0x000fce00078e000c */
[----:B------:R-:W-:Y:S05]  /*2370*/  WARPSYNC.COLLECTIVE R7, `(.L_x_64) ;  /* 0x0000000007087348 */ /* 0x000fea0003c00000 */
[----:B------:R0:W1:Y:S02]  /*2380*/  SHFL.DOWN P1, R12, R14, R16, R17 ;  /* 0x080000100e0c7389 */ /* 0x0000640000020011 */
[----:B01----:R-:W-:Y:S05]  /*2390*/  ENDCOLLECTIVE ;  /* 0x000000000000791b */ /* 0x003fea0003800000 */
.L_x_64:
[----:B------:R-:W-:Y:S05]  /*23a0*/  BRA `(.L_x_65) ;  /* 0xffffffe800647947 */ /* 0x000fea000383ffff */
.L_x_25:
[----:B------:R-:W-:Y:S01]  /*23b0*/  BSSY B0, `(.L_x_66) ;  /* 0x0000009000007945 */ /* 0x000fe20003800000 */
[----:B------:R-:W-:Y:S01]  /*23c0*/  CS2R R8, SRZ ;  /* 0x0000000000087805 */ /* 0x000fe2000001ff00 */
[----:B------:R-:W-:-:S07]  /*23d0*/  IMAD.MOV.U32 R7, RZ, RZ, -0x1 ;  /* 0xffffffffff077424 */ /* 0x000fce00078e00ff */
[----:B------:R-:W-:Y:S05]  /*23e0*/  WARPSYNC.COLLECTIVE.ALL `(.L_x_67) ;  /* 0x0000000000147948 */ /* 0x000fea0003c00000 */
[----:B------:R-:W-:-:S04]  /*23f0*/  SHF.L.U32 R9, R9, 0x10, RZ ;  /* 0x0000001009097819 */ /* 0x000fc800000006ff */
[----:B------:R-:W-:-:S05]  /*2400*/  LOP3.LUT R9, R9, 0xf, R8, 0xf8, !PT ;  /* 0x0000000f09097812 */ /* 0x000fca00078ef808 */
[----:B------:R0:W-:Y:S02]  /*2410*/  BAR.SYNC.DEFER_BLOCKING R9, R9 ;  /* 0x000000090000731d */ /* 0x0001e40000010000 */
[----:B0-----:R-:W-:-:S04]  /*2420*/  SHF.R.U32 R9, R9, 0x10, RZ ;  /* 0x0000001009097819 */ /* 0x001fc800000016ff */
[----:B------:R-:W-:Y:S05]  /*2430*/  ENDCOLLECTIVE ;  /* 0x000000000000791b */ /* 0x000fea0003800000 */
.L_x_67:
[----:B------:R-:W-:Y:S05]  /*2440*/  BSYNC B0 ;  /* 0x0000000000007941 */ /* 0x000fea0003800000 */
.L_x_66:
[----:B------:R-:W-:Y:S05]  /*2450*/  BRA `(.L_x_68) ;  /* 0xffffffe800947947 */ /* 0x000fea000383ffff */
.L_x_29:
        /* <DEDUP_REMOVED lines=9> */
.L_x_70:
[----:B------:R-:W-:Y:S05]  /*24f0*/  BSYNC B0 ;  /* 0x0000000000007941 */ /* 0x000fea0003800000 */
.L_x_69:
[----:B------:R-:W-:Y:S05]  /*2500*/  BRA `(.L_x_71) ;  /* 0xffffffec00147947 */ /* 0x000fea000383ffff */
.L_x_41:
[----:B------:R-:W-:Y:S01]  /*2510*/  BSSY B0, `(.L_x_72) ;  /* 0x0000009000007945 */ /* 0x000fe20003800000 */
[----:B-1----:R-:W-:Y:S01]  /*2520*/  CS2R R8, SRZ ;  /* 0x0000000000087805 */ /* 0x002fe2000001ff00 */
[----:B------:R-:W-:-:S07]  /*2530*/  IMAD.MOV.U32 R7, RZ, RZ, -0x1 ;  /* 0xffffffffff077424 */ /* 0x000fce00078e00ff */
[----:B------:R-:W-:Y:S05]  /*2540*/  WARPSYNC.COLLECTIVE.ALL `(.L_x_73) ;  /* 0x0000000000147948 */ /* 0x000fea0003c00000 */
[----:B------:R-:W-:-:S04]  /*2550*/  SHF.L.U32 R9, R9, 0x10, RZ ;  /* 0x0000001009097819 */ /* 0x000fc800000006ff */
[----:B------:R-:W-:-:S05]  /*2560*/  LOP3.LUT R9, R9, 0xf, R8, 0xf8, !PT ;  /* 0x0000000f09097812 */ /* 0x000fca00078ef808 */
[----:B------:R0:W-:Y:S02]  /*2570*/  BAR.SYNC.DEFER_BLOCKING R9, R9 ;  /* 0x000000090000731d */ /* 0x0001e40000010000 */
[----:B0-----:R-:W-:-:S04]  /*2580*/  SHF.R.U32 R9, R9, 0x10, RZ ;  /* 0x0000001009097819 */ /* 0x001fc800000016ff */
[----:B------:R-:W-:Y:S05]  /*2590*/  ENDCOLLECTIVE ;  /* 0x000000000000791b */ /* 0x000fea0003800000 */
.L_x_73:
[----:B------:R-:W-:Y:S05]  /*25a0*/  BSYNC B0 ;  /* 0x0000000000007941 */ /* 0x000fea0003800000 */
.L_x_72:
[----:B------:R-:W-:Y:S05]  /*25b0*/  BRA `(.L_x_74) ;  /* 0xfffffff0000c7947 */ /* 0x000fea000383ffff */
.L_x_45:
        /* <DEDUP_REMOVED lines=9> */
.L_x_76:
[----:B------:R-:W-:Y:S05]  /*2650*/  BSYNC B0 ;  /* 0x0000000000007941 */ /* 0x000fea0003800000 */
.L_x_75:
[----:B------:R-:W-:Y:S05]  /*2660*/  BRA `(.L_x_77) ;  /* 0xfffffff0007c7947 */ /* 0x000fea000383ffff */
.L_x_49:
[----:B------:R-:W-:Y:S01]  /*2670*/  BSSY B0, `(.L_x_78) ;  /* 0x0000009000007945 */ /* 0x000fe20003800000 */
[----:B0-----:R-:W-:Y:S01]  /*2680*/  CS2R R8, SRZ ;  /* 0x0000000000087805 */ /* 0x001fe2000001ff00 */
[----:B------:R-:W-:-:S07]  /*2690*/  IMAD.MOV.U32 R7, RZ, RZ, -0x1 ;  /* 0xffffffffff077424 */ /* 0x000fce00078e00ff */
[----:B------:R-:W-:Y:S05]  /*26a0*/  WARPSYNC.COLLECTIVE.ALL `(.L_x_79) ;  /* 0x0000000000147948 */ /* 0x000fea0003c00000 */
[----:B------:R-:W-:-:S04]  /*26b0*/  SHF.L.U32 R9, R9, 0x10, RZ ;  /* 0x0000001009097819 */ /* 0x000fc800000006ff */
[----:B------:R-:W-:-:S05]  /*26c0*/  LOP3.LUT R9, R9, 0xf, R8, 0xf8, !PT ;  /* 0x0000000f09097812 */ /* 0x000fca00078ef808 */
[----:B------:R0:W-:Y:S02]  /*26d0*/  BAR.SYNC.DEFER_BLOCKING R9, R9 ;  /* 0x000000090000731d */ /* 0x0001e40000010000 */
[----:B0-----:R-:W-:-:S04]  /*26e0*/  SHF.R.U32 R9, R9, 0x10, RZ ;  /* 0x0000001009097819 */ /* 0x001fc800000016ff */
[----:B------:R-:W-:Y:S05]  /*26f0*/  ENDCOLLECTIVE ;  /* 0x000000000000791b */ /* 0x000fea0003800000 */
.L_x_79:
[----:B------:R-:W-:Y:S05]  /*2700*/  BSYNC B0 ;  /* 0x0000000000007941 */ /* 0x000fea0003800000 */
.L_x_78:
[----:B------:R-:W-:Y:S05]  /*2710*/  BRA `(.L_x_80) ;  /* 0xfffffff000d07947 */ /* 0x000fea000383ffff */
.L_x_53:
        /* <DEDUP_REMOVED lines=9> */
.L_x_82:
[----:B------:R-:W-:Y:S05]  /*27b0*/  BSYNC B0 ;  /* 0x0000000000007941 */ /* 0x000fea0003800000 */
.L_x_81:
[----:B------:R-:W-:Y:S05]  /*27c0*/  BRA `(.L_x_83) ;  /* 0xfffffff400407947 */ /* 0x000fea000383ffff */
.L_x_84:
        /* <DEDUP_REMOVED lines=11> */
.L_x_87:


//--------------------- .nv.shared._Z37panel_update_kernel_range_tiled_half2ILi512ELi8EEvP6__halfiiiii --------------------------
	.section	.nv.shared._Z37panel_update_kernel_range_tiled_half2ILi512ELi8EEvP6__halfiiiii,"aw",@nobits
	.sectionflags	@""
	.align	16
	.zero		1024


//--------------------- .nv.shared.reserved.0     --------------------------
	.section	.nv.shared.reserved.0,"aw",@nobits
	.weak		__nv_reservedSMEM_offset_0_alias
	.size		__nv_reservedSMEM_offset_0_alias, 0, 64
	.other		__nv_reservedSMEM_offset_0_alias,@"STO_CUDA_RESERVED_SHARED STV_DEFAULT"
__nv_reservedSMEM_offset_0_alias:
	.zero		0
	.zero		64


//--------------------- .nv.shared._Z26panel_trsm_u12_warp_kernelILi32EEvPK6__halfPS0_iiii --------------------------
	.section	.nv.shared._Z26panel_trsm_u12_warp_kernelILi32EEvPK6__halfPS0_iiii,"aw",@nobits
	.sectionflags	@""
	.align	16
.nv.shared._Z26panel_trsm_u12_warp_kernelILi32EEvPK6__halfPS0_iiii:
	.zero		3072


//--------------------- .nv.shared._Z41panel_pivot_prescale_and_swap_coop_kernelP6__halfiiiiiS0_PiiS1_ --------------------------
	.section	.nv.shared._Z41panel_pivot_prescale_and_swap_coop_kernelP6__halfiiiiiS0_PiiS1_,"aw",@nobits
	.sectionflags	@""
	.align	16
	.zero		1024


//--------------------- .nv.constant0._Z37panel_update_kernel_range_tiled_half2ILi512ELi8EEvP6__halfiiiii --------------------------
	.section	.nv.constant0._Z37panel_update_kernel_range_tiled_half2ILi512ELi8EEvP6__halfiiiii,"a",@progbits
	.sectionflags	@""
	.align	4
.nv.constant0._Z37panel_update_kernel_range_tiled_half2ILi512ELi8EEvP6__halfiiiii:
	.zero		924


//--------------------- .nv.constant0._Z26panel_trsm_u12_warp_kernelILi32EEvPK6__halfPS0_iiii --------------------------
	.section	.nv.constant0._Z26panel_trsm_u12_warp_kernelILi32EEvPK6__halfPS0_iiii,"a",@progbits
	.sectionflags	@""
	.align	4
.nv.constant0._Z26panel_trsm_u12_warp_kernelILi32EEvPK6__halfPS0_iiii:
	.zero		928


//--------------------- .nv.constant0._Z41panel_pivot_prescale_and_swap_coop_kernelP6__halfiiiiiS0_PiiS1_ --------------------------
	.section	.nv.constant0._Z41panel_pivot_prescale_and_swap_coop_kernelP6__halfiiiiiS0_PiiS1_,"a",@progbits
	.sectionflags	@""
	.align	4
.nv.constant0._Z41panel_pivot_prescale_and_swap_coop_kernelP6__halfiiiiiS0_PiiS1_:
	.zero		960


//--------------------- SYMBOLS --------------------------

	.type		.nv.reservedSmem.offset0,@object
	.size		.nv.reservedSmem.offset0,0x4
	.type		.nv.reservedSmem.cap,@object
	.size		.nv.reservedSmem.cap,0x4
